	.target	sm_100a

	.elftype	@"ET_EXEC"


//--------------------- .note.nv.tkinfo           --------------------------
	.section	.note.nv.tkinfo,"",@"SHT_NOTE"
	.sectionflags	@"SHF_NOTE_NV_TKINFO"
	.tkinfo
        /*0018*/ 	.word	0x00000002
        /*0030*/ 	.string	""
        /*0030*/ 	.string	"ptxas"
        /*0030*/ 	.string	"Cuda compilation tools, release 13.0, V13.0.88"
        /*0030*/ 	.string	"Build cuda_13.0.r13.0/compiler.36424714_0"
        /*0030*/ 	.string	"-arch sm_100a -m 64 "



//--------------------- .note.nv.cuinfo           --------------------------
	.section	.note.nv.cuinfo,"",@"SHT_NOTE"
	.sectionflags	@"SHF_NOTE_NV_CUINFO"
        /*0018*/ 	.short	0x0002
        /*001a*/ 	.short	0x0064
        /*001c*/ 	.short	0x0082
	.zero		2


//--------------------- .nv.info                  --------------------------
	.section	.nv.info,"",@"SHT_CUDA_INFO"
	.align	4


	//----- nvinfo : EIATTR_REGCOUNT
	.align		4
        /*0000*/ 	.byte	0x04, 0x2f
        /*0002*/ 	.short	(.L_19 - .L_18)
	.align		4
.L_18:
        /*0004*/ 	.word	index@(_ZN7cutlass13device_kernelINS_4gemm6kernel13GemmUniversalIN4cute5tupleIJiiiiEEENS1_10collective13CollectiveMmaINS1_46MainloopSm100TmaUmmaWarpSpecializedBlockScaledILi9ELi2ELi2ENS5_IJNS4_1CILi4EEESB_NSA_ILi1EEEEEEEENS5_IJNSA_ILi256EEENSA_ILi64EEESF_EEENS5_IJNS_12float_e2m1_tENS_13float_ue8m0_tEEEENS5_IJNS5_IJlSC_lEEENS4_6LayoutINS5_IJNS5_IJNS5_IJNSA_ILi32EEESB_EEEiEEESP_NS5_IJSC_iEEEEEENS5_IJNS5_IJNS5_IJNSA_ILi16EEESB_EEEiEEENS5_IJNS5_IJNSA_ILi0EEESC_EEENSA_ILi512EEEEEENS5_IJSV_iEEEEEEEEEEESK_S12_NS4_8TiledMMAINS4_8MMA_AtomIJNS4_23SM100_MMA_MXF4_2x1SM_SSISI_SI_fSJ_Li256ELi64ELi32ELNS4_4UMMA5MajorE0ELS17_0ELNS16_7ScaleInE0ELS18_0EEEEEENSM_INS5_IJSC_SC_SC_EEENS5_IJSV_SV_SV_EEEEENS5_IJNS4_10UnderscoreES1E_S1E_EEEEENS5_IJNS4_28SM100_TMA_2SM_LOAD_MULTICASTES1H_EEENS5_IJNS4_14ComposedLayoutINS4_7SwizzleILi3ELi4ELi3EEENS4_18smem_ptr_flag_bitsILi4EEENSM_INS5_IJNSA_ILi8EEESF_EEENS5_IJSF_SC_EEEEEEENSM_INS5_IJNS5_IJNS5_IJSO_SC_EEENS5_IJSN_NSA_ILi2EEEEEEEEESC_NS5_IJS1U_S1U_EEEEEENS5_IJNS5_IJNS5_IJST_SX_EEESW_EEESV_NS5_IJS1U_SX_EEEEEEEEEEEvNS4_8identityES1I_S24_vS25_EENS_8epilogue10collective18CollectiveEpilogueINS27_23Sm100TmaWarpSpecializedILi3ELi2ELi32ELb1ELb0EEEJNS5_IJNSA_ILi128EEESG_SF_EEENS5_IJNSM_IS2C_SC_EENSM_ISN_SC_EEEEENS_10bfloat16_tESL_S2H_SL_NS27_6fusion15FusionCallbacksIS2B_NS2I_17LinearCombinationIS2H_fS2H_fLNS_15FloatRoundStyleE2EEES2D_S2G_JEEENS4_5SM1004TMEM4LOAD26SM100_TMEM_LOAD_32dp32b32xENS4_13SM90_TMA_LOADENS1J_INS1K_ILi2ELi4ELi3EEENS1M_ILi16EEENSM_INS5_IJS1O_SN_EEENS5_IJSN_SC_EEEEEEENS4_39AutoVectorizingCopyWithAssumedAlignmentILi128EEENS4_14SM90_TMA_STOREES2Y_S30_S30_EEEvvEEEEvNT_6ParamsE)
        /*0008*/ 	.word	0x0000007b


	//----- nvinfo : EIATTR_FRAME_SIZE
	.align		4
.L_19:
        /*000c*/ 	.byte	0x04, 0x11
        /*000e*/ 	.short	(.L_21 - .L_20)
	.align		4
.L_20:
        /*0010*/ 	.word	index@($__internal_2_$__cuda_sm10x_tcgen05_guardrail_trap_unallocated_columns_being_dealloced)
        /*0014*/ 	.word	0x00000000


	//----- nvinfo : EIATTR_FRAME_SIZE
	.align		4
.L_21:
        /*0018*/ 	.byte	0x04, 0x11
        /*001a*/ 	.short	(.L_23 - .L_22)
	.align		4
.L_22:
        /*001c*/ 	.word	index@($__internal_1_$__cuda_sm10x_tcgen05_guardrail_trap_phase_invalid_during_alloc)
        /*0020*/ 	.word	0x00000000


	//----- nvinfo : EIATTR_FRAME_SIZE
	.align		4
.L_23:
        /*0024*/ 	.byte	0x04, 0x11
        /*0026*/ 	.short	(.L_25 - .L_24)
	.align		4
.L_24:
        /*0028*/ 	.word	index@($__internal_0_$__cuda_sm10x_tcgen05_guardrail_trap_col_being_dealloced_not_returned_by_alloc)
        /*002c*/ 	.word	0x00000000


	//----- nvinfo : EIATTR_FRAME_SIZE
	.align		4
.L_25:
        /*0030*/ 	.byte	0x04, 0x11
        /*0032*/ 	.short	(.L_27 - .L_26)
	.align		4
.L_26:
        /*0034*/ 	.word	index@(_ZN7cutlass13device_kernelINS_4gemm6kernel13GemmUniversalIN4cute5tupleIJiiiiEEENS1_10collective13CollectiveMmaINS1_46MainloopSm100TmaUmmaWarpSpecializedBlockScaledILi9ELi2ELi2ENS5_IJNS4_1CILi4EEESB_NSA_ILi1EEEEEEEENS5_IJNSA_ILi256EEENSA_ILi64EEESF_EEENS5_IJNS_12float_e2m1_tENS_13float_ue8m0_tEEEENS5_IJNS5_IJlSC_lEEENS4_6LayoutINS5_IJNS5_IJNS5_IJNSA_ILi32EEESB_EEEiEEESP_NS5_IJSC_iEEEEEENS5_IJNS5_IJNS5_IJNSA_ILi16EEESB_EEEiEEENS5_IJNS5_IJNSA_ILi0EEESC_EEENSA_ILi512EEEEEENS5_IJSV_iEEEEEEEEEEESK_S12_NS4_8TiledMMAINS4_8MMA_AtomIJNS4_23SM100_MMA_MXF4_2x1SM_SSISI_SI_fSJ_Li256ELi64ELi32ELNS4_4UMMA5MajorE0ELS17_0ELNS16_7ScaleInE0ELS18_0EEEEEENSM_INS5_IJSC_SC_SC_EEENS5_IJSV_SV_SV_EEEEENS5_IJNS4_10UnderscoreES1E_S1E_EEEEENS5_IJNS4_28SM100_TMA_2SM_LOAD_MULTICASTES1H_EEENS5_IJNS4_14ComposedLayoutINS4_7SwizzleILi3ELi4ELi3EEENS4_18smem_ptr_flag_bitsILi4EEENSM_INS5_IJNSA_ILi8EEESF_EEENS5_IJSF_SC_EEEEEEENSM_INS5_IJNS5_IJNS5_IJSO_SC_EEENS5_IJSN_NSA_ILi2EEEEEEEEESC_NS5_IJS1U_S1U_EEEEEENS5_IJNS5_IJNS5_IJST_SX_EEESW_EEESV_NS5_IJS1U_SX_EEEEEEEEEEEvNS4_8identityES1I_S24_vS25_EENS_8epilogue10collective18CollectiveEpilogueINS27_23Sm100TmaWarpSpecializedILi3ELi2ELi32ELb1ELb0EEEJNS5_IJNSA_ILi128EEESG_SF_EEENS5_IJNSM_IS2C_SC_EENSM_ISN_SC_EEEEENS_10bfloat16_tESL_S2H_SL_NS27_6fusion15FusionCallbacksIS2B_NS2I_17LinearCombinationIS2H_fS2H_fLNS_15FloatRoundStyleE2EEES2D_S2G_JEEENS4_5SM1004TMEM4LOAD26SM100_TMEM_LOAD_32dp32b32xENS4_13SM90_TMA_LOADENS1J_INS1K_ILi2ELi4ELi3EEENS1M_ILi16EEENSM_INS5_IJS1O_SN_EEENS5_IJSN_SC_EEEEEEENS4_39AutoVectorizingCopyWithAssumedAlignmentILi128EEENS4_14SM90_TMA_STOREES2Y_S30_S30_EEEvvEEEEvNT_6ParamsE)
        /*0038*/ 	.word	0x00000000


	//----- nvinfo : EIATTR_MIN_STACK_SIZE
	.align		4
.L_27:
        /*003c*/ 	.byte	0x04, 0x12
        /*003e*/ 	.short	(.L_29 - .L_28)
	.align		4
.L_28:
        /*0040*/ 	.word	index@(_ZN7cutlass13device_kernelINS_4gemm6kernel13GemmUniversalIN4cute5tupleIJiiiiEEENS1_10collective13CollectiveMmaINS1_46MainloopSm100TmaUmmaWarpSpecializedBlockScaledILi9ELi2ELi2ENS5_IJNS4_1CILi4EEESB_NSA_ILi1EEEEEEEENS5_IJNSA_ILi256EEENSA_ILi64EEESF_EEENS5_IJNS_12float_e2m1_tENS_13float_ue8m0_tEEEENS5_IJNS5_IJlSC_lEEENS4_6LayoutINS5_IJNS5_IJNS5_IJNSA_ILi32EEESB_EEEiEEESP_NS5_IJSC_iEEEEEENS5_IJNS5_IJNS5_IJNSA_ILi16EEESB_EEEiEEENS5_IJNS5_IJNSA_ILi0EEESC_EEENSA_ILi512EEEEEENS5_IJSV_iEEEEEEEEEEESK_S12_NS4_8TiledMMAINS4_8MMA_AtomIJNS4_23SM100_MMA_MXF4_2x1SM_SSISI_SI_fSJ_Li256ELi64ELi32ELNS4_4UMMA5MajorE0ELS17_0ELNS16_7ScaleInE0ELS18_0EEEEEENSM_INS5_IJSC_SC_SC_EEENS5_IJSV_SV_SV_EEEEENS5_IJNS4_10UnderscoreES1E_S1E_EEEEENS5_IJNS4_28SM100_TMA_2SM_LOAD_MULTICASTES1H_EEENS5_IJNS4_14ComposedLayoutINS4_7SwizzleILi3ELi4ELi3EEENS4_18smem_ptr_flag_bitsILi4EEENSM_INS5_IJNSA_ILi8EEESF_EEENS5_IJSF_SC_EEEEEEENSM_INS5_IJNS5_IJNS5_IJSO_SC_EEENS5_IJSN_NSA_ILi2EEEEEEEEESC_NS5_IJS1U_S1U_EEEEEENS5_IJNS5_IJNS5_IJST_SX_EEESW_EEESV_NS5_IJS1U_SX_EEEEEEEEEEEvNS4_8identityES1I_S24_vS25_EENS_8epilogue10collective18CollectiveEpilogueINS27_23Sm100TmaWarpSpecializedILi3ELi2ELi32ELb1ELb0EEEJNS5_IJNSA_ILi128EEESG_SF_EEENS5_IJNSM_IS2C_SC_EENSM_ISN_SC_EEEEENS_10bfloat16_tESL_S2H_SL_NS27_6fusion15FusionCallbacksIS2B_NS2I_17LinearCombinationIS2H_fS2H_fLNS_15FloatRoundStyleE2EEES2D_S2G_JEEENS4_5SM1004TMEM4LOAD26SM100_TMEM_LOAD_32dp32b32xENS4_13SM90_TMA_LOADENS1J_INS1K_ILi2ELi4ELi3EEENS1M_ILi16EEENSM_INS5_IJS1O_SN_EEENS5_IJSN_SC_EEEEEEENS4_39AutoVectorizingCopyWithAssumedAlignmentILi128EEENS4_14SM90_TMA_STOREES2Y_S30_S30_EEEvvEEEEvNT_6ParamsE)
        /*0044*/ 	.word	0x00000000
.L_29:


//--------------------- .nv.compat                --------------------------
	.section	.nv.compat,"",@"SHT_CUDA_COMPAT_INFO"
	.align	4
        /*0000*/ 	.byte	0x02, 0x09, 0x01, 0x00, 0x02, 0x02, 0x02, 0x00, 0x02, 0x05, 0x05, 0x00, 0x03, 0x07, 0x01, 0x01
        /*0010*/ 	.byte	0x02, 0x03, 0x01, 0x00, 0x02, 0x06, 0x01, 0x00, 0x04, 0x0b, 0x08, 0x00, 0x09, 0x00, 0x00, 0x00
        /*0020*/ 	.byte	0x00, 0x00, 0x00, 0x00


//--------------------- .nv.info._ZN7cutlass13device_kernelINS_4gemm6kernel13GemmUniversalIN4cute5tupleIJiiiiEEENS1_10collective13CollectiveMmaINS1_46MainloopSm100TmaUmmaWarpSpecializedBlockScaledILi9ELi2ELi2ENS5_IJNS4_1CILi4EEESB_NSA_ILi1EEEEEEEENS5_IJNSA_ILi256EEENSA_ILi64EEESF_EEENS5_IJNS_12float_e2m1_tENS_13float_ue8m0_tEEEENS5_IJNS5_IJlSC_lEEENS4_6LayoutINS5_IJNS5_IJNS5_IJNSA_ILi32EEESB_EEEiEEESP_NS5_IJSC_iEEEEEENS5_IJNS5_IJNS5_IJNSA_ILi16EEESB_EEEiEEENS5_IJNS5_IJNSA_ILi0EEESC_EEENSA_ILi512EEEEEENS5_IJSV_iEEEEEEEEEEESK_S12_NS4_8TiledMMAINS4_8MMA_AtomIJNS4_23SM100_MMA_MXF4_2x1SM_SSISI_SI_fSJ_Li256ELi64ELi32ELNS4_4UMMA5MajorE0ELS17_0ELNS16_7ScaleInE0ELS18_0EEEEEENSM_INS5_IJSC_SC_SC_EEENS5_IJSV_SV_SV_EEEEENS5_IJNS4_10UnderscoreES1E_S1E_EEEEENS5_IJNS4_28SM100_TMA_2SM_LOAD_MULTICASTES1H_EEENS5_IJNS4_14ComposedLayoutINS4_7SwizzleILi3ELi4ELi3EEENS4_18smem_ptr_flag_bitsILi4EEENSM_INS5_IJNSA_ILi8EEESF_EEENS5_IJSF_SC_EEEEEEENSM_INS5_IJNS5_IJNS5_IJSO_SC_EEENS5_IJSN_NSA_ILi2EEEEEEEEESC_NS5_IJS1U_S1U_EEEEEENS5_IJNS5_IJNS5_IJST_SX_EEESW_EEESV_NS5_IJS1U_SX_EEEEEEEEEEEvNS4_8identityES1I_S24_vS25_EENS_8epilogue10collective18CollectiveEpilogueINS27_23Sm100TmaWarpSpecializedILi3ELi2ELi32ELb1ELb0EEEJNS5_IJNSA_ILi128EEESG_SF_EEENS5_IJNSM_IS2C_SC_EENSM_ISN_SC_EEEEENS_10bfloat16_tESL_S2H_SL_NS27_6fusion15FusionCallbacksIS2B_NS2I_17LinearCombinationIS2H_fS2H_fLNS_15FloatRoundStyleE2EEES2D_S2G_JEEENS4_5SM1004TMEM4LOAD26SM100_TMEM_LOAD_32dp32b32xENS4_13SM90_TMA_LOADENS1J_INS1K_ILi2ELi4ELi3EEENS1M_ILi16EEENSM_INS5_IJS1O_SN_EEENS5_IJSN_SC_EEEEEEENS4_39AutoVectorizingCopyWithAssumedAlignmentILi128EEENS4_14SM90_TMA_STOREES2Y_S30_S30_EEEvvEEEEvNT_6ParamsE --------------------------
	.section	.nv.info._ZN7cutlass13device_kernelINS_4gemm6kernel13GemmUniversalIN4cute5tupleIJiiiiEEENS1_10collective13CollectiveMmaINS1_46MainloopSm100TmaUmmaWarpSpecializedBlockScaledILi9ELi2ELi2ENS5_IJNS4_1CILi4EEESB_NSA_ILi1EEEEEEEENS5_IJNSA_ILi256EEENSA_ILi64EEESF_EEENS5_IJNS_12float_e2m1_tENS_13float_ue8m0_tEEEENS5_IJNS5_IJlSC_lEEENS4_6LayoutINS5_IJNS5_IJNS5_IJNSA_ILi32EEESB_EEEiEEESP_NS5_IJSC_iEEEEEENS5_IJNS5_IJNS5_IJNSA_ILi16EEESB_EEEiEEENS5_IJNS5_IJNSA_ILi0EEESC_EEENSA_ILi512EEEEEENS5_IJSV_iEEEEEEEEEEESK_S12_NS4_8TiledMMAINS4_8MMA_AtomIJNS4_23SM100_MMA_MXF4_2x1SM_SSISI_SI_fSJ_Li256ELi64ELi32ELNS4_4UMMA5MajorE0ELS17_0ELNS16_7ScaleInE0ELS18_0EEEEEENSM_INS5_IJSC_SC_SC_EEENS5_IJSV_SV_SV_EEEEENS5_IJNS4_10UnderscoreES1E_S1E_EEEEENS5_IJNS4_28SM100_TMA_2SM_LOAD_MULTICASTES1H_EEENS5_IJNS4_14ComposedLayoutINS4_7SwizzleILi3ELi4ELi3EEENS4_18smem_ptr_flag_bitsILi4EEENSM_INS5_IJNSA_ILi8EEESF_EEENS5_IJSF_SC_EEEEEEENSM_INS5_IJNS5_IJNS5_IJSO_SC_EEENS5_IJSN_NSA_ILi2EEEEEEEEESC_NS5_IJS1U_S1U_EEEEEENS5_IJNS5_IJNS5_IJST_SX_EEESW_EEESV_NS5_IJS1U_SX_EEEEEEEEEEEvNS4_8identityES1I_S24_vS25_EENS_8epilogue10collective18CollectiveEpilogueINS27_23Sm100TmaWarpSpecializedILi3ELi2ELi32ELb1ELb0EEEJNS5_IJNSA_ILi128EEESG_SF_EEENS5_IJNSM_IS2C_SC_EENSM_ISN_SC_EEEEENS_10bfloat16_tESL_S2H_SL_NS27_6fusion15FusionCallbacksIS2B_NS2I_17LinearCombinationIS2H_fS2H_fLNS_15FloatRoundStyleE2EEES2D_S2G_JEEENS4_5SM1004TMEM4LOAD26SM100_TMEM_LOAD_32dp32b32xENS4_13SM90_TMA_LOADENS1J_INS1K_ILi2ELi4ELi3EEENS1M_ILi16EEENSM_INS5_IJS1O_SN_EEENS5_IJSN_SC_EEEEEEENS4_39AutoVectorizingCopyWithAssumedAlignmentILi128EEENS4_14SM90_TMA_STOREES2Y_S30_S30_EEEvvEEEEvNT_6ParamsE,"",@"SHT_CUDA_INFO"
	.sectionflags	@""
	.align	4


	//----- nvinfo : EIATTR_CUDA_API_VERSION
	.align		4
        /*0000*/ 	.byte	0x04, 0x37
        /*0002*/ 	.short	(.L_31 - .L_30)
.L_30:
        /*0004*/ 	.word	0x00000082


	//----- nvinfo : EIATTR_KPARAM_INFO
	.align		4
.L_31:
        /*0008*/ 	.byte	0x04, 0x17
        /*000a*/ 	.short	(.L_33 - .L_32)
.L_32:
        /*000c*/ 	.word	0x00000000
        /*0010*/ 	.short	0x0000
        /*0012*/ 	.short	0x0000
        /*0014*/ 	.byte	0x00, 0xf0, 0x01, 0x30


	//----- nvinfo : EIATTR_AT_ENTRY_FRAGMENTS
	.align		4
.L_33:
        /*0018*/ 	.byte	0x04, 0x4f
        /*001a*/ 	.short	(.L_35 - .L_34)


	//   ....[0]....
.L_34:
        /*001c*/ 	.word	0x00000007


	//----- nvinfo : EIATTR_RESERVED_SMEM_USED
	.align		4
.L_35:
        /*0020*/ 	.byte	0x01, 0x41
	.zero		2


	//----- nvinfo : EIATTR_SPARSE_MMA_MASK
	.align		4
        /*0024*/ 	.byte	0x03, 0x50
        /*0026*/ 	.short	0x0000


	//----- nvinfo : EIATTR_TCGEN05_2CTA_USED
	.align		4
        /*0028*/ 	.byte	0x01, 0x52
	.zero		2


	//----- nvinfo : EIATTR_MAXREG_COUNT
	.align		4
        /*002c*/ 	.byte	0x03, 0x1b
        /*002e*/ 	.short	0x00ff


	//----- nvinfo : EIATTR_NUM_BARRIERS
	.align		4
        /*0030*/ 	.byte	0x02, 0x4c
        /*0032*/ 	.byte	0x07
	.zero		1


	//----- nvinfo : EIATTR_EXTERNS
	.align		4
        /*0034*/ 	.byte	0x04, 0x0f
        /*0036*/ 	.short	(.L_37 - .L_36)


	//   ....[0]....
	.align		4
.L_36:
        /*0038*/ 	.word	index@(__assertfail)


	//----- nvinfo : EIATTR_MERCURY_ISA_VERSION
	.align		4
.L_37:
        /*003c*/ 	.byte	0x03, 0x5f
        /*003e*/ 	.short	0x0101


	//----- nvinfo : EIATTR_INT_WARP_WIDE_INSTR_OFFSETS
	.align		4
        /*0040*/ 	.byte	0x04, 0x31
        /*0042*/ 	.short	(.L_39 - .L_38)


	//   ....[0]....
.L_38:
        /*0044*/ 	.word	0x00000e30


	//   ....[1]....
        /*0048*/ 	.word	0x00000ed0


	//   ....[2]....
        /*004c*/ 	.word	0x00005520


	//   ....[3]....
        /*0050*/ 	.word	0x00005540


	//   ....[4]....
        /*0054*/ 	.word	0x00005570


	//   ....[5]....
        /*0058*/ 	.word	0x00006140


	//   ....[6]....
        /*005c*/ 	.word	0x000061c0


	//   ....[7]....
        /*0060*/ 	.word	0x000062c0


	//   ....[8]....
        /*0064*/ 	.word	0x000063d0


	//----- nvinfo : EIATTR_COOP_GROUP_MASK_REGIDS
	.align		4
.L_39:
        /*0068*/ 	.byte	0x04, 0x29
        /*006a*/ 	.short	(.L_41 - .L_40)


	//   ....[0]....
.L_40:
        /*006c*/ 	.word	0xffffffff


	//   ....[1]....
        /*0070*/ 	.word	0xffffffff


	//   ....[2]....
        /*0074*/ 	.word	0xffffffff


	//   ....[3]....
        /*0078*/ 	.word	0xffffffff


	//   ....[4]....
        /*007c*/ 	.word	0xffffffff


	//   ....[5]....
        /*0080*/ 	.word	0xffffffff


	//   ....[6]....
        /*0084*/ 	.word	0xffffffff


	//   ....[7]....
        /*0088*/ 	.word	0xffffffff


	//   ....[8]....
        /*008c*/ 	.word	0xffffffff


	//   ....[9]....
        /*0090*/ 	.word	0xffffffff


	//   ....[10]....
        /*0094*/ 	.word	0xffffffff


	//   ....[11]....
        /*0098*/ 	.word	0xffffffff


	//   ....[12]....
        /*009c*/ 	.word	0xffffffff


	//   ....[13]....
        /*00a0*/ 	.word	0xffffffff


	//----- nvinfo : EIATTR_COOP_GROUP_INSTR_OFFSETS
	.align		4
.L_41:
        /*00a4*/ 	.byte	0x04, 0x28
        /*00a6*/ 	.short	(.L_43 - .L_42)


	//   ....[0]....
.L_42:
        /*00a8*/ 	.word	0x000000b0


	//   ....[1]....
        /*00ac*/ 	.word	0x00000570


	//   ....[2]....
        /*00b0*/ 	.word	0x00000800


	//   ....[3]....
        /*00b4*/ 	.word	0x00000970


	//   ....[4]....
        /*00b8*/ 	.word	0x00000a60


	//   ....[5]....
        /*00bc*/ 	.word	0x00000bc0


	//   ....[6]....
        /*00c0*/ 	.word	0x00000d10


	//   ....[7]....
        /*00c4*/ 	.word	0x00000f50


	//   ....[8]....
        /*00c8*/ 	.word	0x000029b0


	//   ....[9]....
        /*00cc*/ 	.word	0x00003b40


	//   ....[10]....
        /*00d0*/ 	.word	0x00004010


	//   ....[11]....
        /*00d4*/ 	.word	0x00004040


	//   ....[12]....
        /*00d8*/ 	.word	0x00005420


	//   ....[13]....
        /*00dc*/ 	.word	0x00005630


	//----- nvinfo : EIATTR_VRC_CTA_INIT_COUNT
	.align		4
.L_43:
        /*00e0*/ 	.byte	0x02, 0x4a
        /*00e2*/ 	.byte	0x80
	.zero		1


	//----- nvinfo : EIATTR_SYSCALL_OFFSETS
	.align		4
        /*00e4*/ 	.byte	0x04, 0x46
        /*00e6*/ 	.short	(.L_45 - .L_44)


	//   ....[0]....
.L_44:
        /*00e8*/ 	.word	0x000070b0


	//   ....[1]....
        /*00ec*/ 	.word	0x000071a0


	//   ....[2]....
        /*00f0*/ 	.word	0x000079d0


	//   ....[3]....
        /*00f4*/ 	.word	0x000086a0


	//----- nvinfo : EIATTR_MBARRIER_INSTR_OFFSETS
	.align		4
.L_45:
        /*00f8*/ 	.byte	0x04, 0x39
        /*00fa*/ 	.short	(.L_47 - .L_46)


	//   ....[0]....
.L_46:
        /*00fc*/ 	.word	0x000006c0
        /*0100*/ 	.word	0x000000ff
        /*0104*/ 	.word	0x00000000
        /*0108*/ 	.short	0x0100
        /*010a*/ 	.byte	0x04
	.zero		1


	//   ....[1]....
        /*010c*/ 	.word	0x000006d0
        /*0110*/ 	.word	0x000000ff
        /*0114*/ 	.word	0x00000048
        /*0118*/ 	.short	0x0100
        /*011a*/ 	.byte	0x04
	.zero		1


	//   ....[2]....
        /*011c*/ 	.word	0x000006e0
        /*0120*/ 	.word	0x000000ff
        /*0124*/ 	.word	0x00000008
        /*0128*/ 	.short	0x0100
        /*012a*/ 	.byte	0x04
	.zero		1


	//   ....[3]....
        /*012c*/ 	.word	0x000006f0
        /*0130*/ 	.word	0x000000ff
        /*0134*/ 	.word	0x00000050
        /*0138*/ 	.short	0x0100
        /*013a*/ 	.byte	0x04
	.zero		1


	//   ....[4]....
        /*013c*/ 	.word	0x00000700
        /*0140*/ 	.word	0x000000ff
        /*0144*/ 	.word	0x00000010
        /*0148*/ 	.short	0x0100
        /*014a*/ 	.byte	0x04
	.zero		1


	//   ....[5]....
        /*014c*/ 	.word	0x00000710
        /*0150*/ 	.word	0x000000ff
        /*0154*/ 	.word	0x00000058
        /*0158*/ 	.short	0x0100
        /*015a*/ 	.byte	0x04
	.zero		1


	//   ....[6]....
        /*015c*/ 	.word	0x00000720
        /*0160*/ 	.word	0x000000ff
        /*0164*/ 	.word	0x00000018
        /*0168*/ 	.short	0x0100
        /*016a*/ 	.byte	0x04
	.zero		1


	//   ....[7]....
        /*016c*/ 	.word	0x00000730
        /*0170*/ 	.word	0x000000ff
        /*0174*/ 	.word	0x00000060
        /*0178*/ 	.short	0x0100
        /*017a*/ 	.byte	0x04
	.zero		1


	//   ....[8]....
        /*017c*/ 	.word	0x00000740
        /*0180*/ 	.word	0x000000ff
        /*0184*/ 	.word	0x00000020
        /*0188*/ 	.short	0x0100
        /*018a*/ 	.byte	0x04
	.zero		1


	//   ....[9]....
        /*018c*/ 	.word	0x00000750
        /*0190*/ 	.word	0x000000ff
        /*0194*/ 	.word	0x00000068
        /*0198*/ 	.short	0x0100
        /*019a*/ 	.byte	0x04
	.zero		1


	//   ....[10]....
        /*019c*/ 	.word	0x00000760
        /*01a0*/ 	.word	0x000000ff
        /*01a4*/ 	.word	0x00000028
        /*01a8*/ 	.short	0x0100
        /*01aa*/ 	.byte	0x04
	.zero		1


	//   ....[11]....
        /*01ac*/ 	.word	0x00000770
        /*01b0*/ 	.word	0x000000ff
        /*01b4*/ 	.word	0x00000070
        /*01b8*/ 	.short	0x0100
        /*01ba*/ 	.byte	0x04
	.zero		1


	//   ....[12]....
        /*01bc*/ 	.word	0x00000780
        /*01c0*/ 	.word	0x000000ff
        /*01c4*/ 	.word	0x00000030
        /*01c8*/ 	.short	0x0100
        /*01ca*/ 	.byte	0x04
	.zero		1


	//   ....[13]....
        /*01cc*/ 	.word	0x00000790
        /*01d0*/ 	.word	0x000000ff
        /*01d4*/ 	.word	0x00000078
        /*01d8*/ 	.short	0x0100
        /*01da*/ 	.byte	0x04
	.zero		1


	//   ....[14]....
        /*01dc*/ 	.word	0x000007a0
        /*01e0*/ 	.word	0x000000ff
        /*01e4*/ 	.word	0x00000038
        /*01e8*/ 	.short	0x0100
        /*01ea*/ 	.byte	0x04
	.zero		1


	//   ....[15]....
        /*01ec*/ 	.word	0x000007b0
        /*01f0*/ 	.word	0x000000ff
        /*01f4*/ 	.word	0x00000080
        /*01f8*/ 	.short	0x0100
        /*01fa*/ 	.byte	0x04
	.zero		1


	//   ....[16]....
        /*01fc*/ 	.word	0x000007c0
        /*0200*/ 	.word	0x000000ff
        /*0204*/ 	.word	0x00000040
        /*0208*/ 	.short	0x0100
        /*020a*/ 	.byte	0x04
	.zero		1


	//   ....[17]....
        /*020c*/ 	.word	0x000007d0
        /*0210*/ 	.word	0x000000ff
        /*0214*/ 	.word	0x00000088
        /*0218*/ 	.short	0x0100
        /*021a*/ 	.byte	0x04
	.zero		1


	//   ....[18]....
        /*021c*/ 	.word	0x00000900
        /*0220*/ 	.word	0x000000ff
        /*0224*/ 	.word	0x00000090
        /*0228*/ 	.short	0x0100
        /*022a*/ 	.byte	0x04
	.zero		1


	//   ....[19]....
        /*022c*/ 	.word	0x00000910
        /*0230*/ 	.word	0x000000ff
        /*0234*/ 	.word	0x000000a8
        /*0238*/ 	.short	0x0100
        /*023a*/ 	.byte	0x04
	.zero		1


	//   ....[20]....
        /*023c*/ 	.word	0x00000920
        /*0240*/ 	.word	0x000000ff
        /*0244*/ 	.word	0x00000098
        /*0248*/ 	.short	0x0100
        /*024a*/ 	.byte	0x04
	.zero		1


	//   ....[21]....
        /*024c*/ 	.word	0x00000930
        /*0250*/ 	.word	0x000000ff
        /*0254*/ 	.word	0x000000b0
        /*0258*/ 	.short	0x0100
        /*025a*/ 	.byte	0x04
	.zero		1


	//   ....[22]....
        /*025c*/ 	.word	0x00000940
        /*0260*/ 	.word	0x000000ff
        /*0264*/ 	.word	0x000000a0
        /*0268*/ 	.short	0x0100
        /*026a*/ 	.byte	0x04
	.zero		1


	//   ....[23]....
        /*026c*/ 	.word	0x00000950
        /*0270*/ 	.word	0x000000ff
        /*0274*/ 	.word	0x000000b8
        /*0278*/ 	.short	0x0100
        /*027a*/ 	.byte	0x04
	.zero		1


	//   ....[24]....
        /*027c*/ 	.word	0x00000a30
        /*0280*/ 	.word	0x000000ff
        /*0284*/ 	.word	0x000000c0
        /*0288*/ 	.short	0x0100
        /*028a*/ 	.byte	0x06
	.zero		1


	//   ....[25]....
        /*028c*/ 	.word	0x00000a40
        /*0290*/ 	.word	0x000000ff
        /*0294*/ 	.word	0x000000c8
        /*0298*/ 	.short	0x0100
        /*029a*/ 	.byte	0x06
	.zero		1


	//   ....[26]....
        /*029c*/ 	.word	0x00000b70
        /*02a0*/ 	.word	0x000000ff
        /*02a4*/ 	.word	0x000000d0
        /*02a8*/ 	.short	0x0100
        /*02aa*/ 	.byte	0x06
	.zero		1


	//   ....[27]....
        /*02ac*/ 	.word	0x00000b80
        /*02b0*/ 	.word	0x000000ff
        /*02b4*/ 	.word	0x000000e0
        /*02b8*/ 	.short	0x0100
        /*02ba*/ 	.byte	0x06
	.zero		1


	//   ....[28]....
        /*02bc*/ 	.word	0x00000b90
        /*02c0*/ 	.word	0x000000ff
        /*02c4*/ 	.word	0x000000d8
        /*02c8*/ 	.short	0x0100
        /*02ca*/ 	.byte	0x06
	.zero		1


	//   ....[29]....
        /*02cc*/ 	.word	0x00000ba0
        /*02d0*/ 	.word	0x000000ff
        /*02d4*/ 	.word	0x000000e8
        /*02d8*/ 	.short	0x0100
        /*02da*/ 	.byte	0x06
	.zero		1


	//   ....[30]....
        /*02dc*/ 	.word	0x00000cc0
        /*02e0*/ 	.word	0x000000ff
        /*02e4*/ 	.word	0x000000f0
        /*02e8*/ 	.short	0x0100
        /*02ea*/ 	.byte	0x04
	.zero		1


	//   ....[31]....
        /*02ec*/ 	.word	0x00000cd0
        /*02f0*/ 	.word	0x000000ff
        /*02f4*/ 	.word	0x00000100
        /*02f8*/ 	.short	0x0100
        /*02fa*/ 	.byte	0x04
	.zero		1


	//   ....[32]....
        /*02fc*/ 	.word	0x00000ce0
        /*0300*/ 	.word	0x000000ff
        /*0304*/ 	.word	0x000000f8
        /*0308*/ 	.short	0x0100
        /*030a*/ 	.byte	0x04
	.zero		1


	//   ....[33]....
        /*030c*/ 	.word	0x00000cf0
        /*0310*/ 	.word	0x000000ff
        /*0314*/ 	.word	0x00000108
        /*0318*/ 	.short	0x0100
        /*031a*/ 	.byte	0x04
	.zero		1


	//   ....[34]....
        /*031c*/ 	.word	0x00000de0
        /*0320*/ 	.word	0x000000ff
        /*0324*/ 	.word	0x00000110
        /*0328*/ 	.short	0x0100
        /*032a*/ 	.byte	0x04
	.zero		1


	//   ....[35]....
        /*032c*/ 	.word	0x00000df0
        /*0330*/ 	.word	0x000000ff
        /*0334*/ 	.word	0x00000120
        /*0338*/ 	.short	0x0100
        /*033a*/ 	.byte	0x04
	.zero		1


	//   ....[36]....
        /*033c*/ 	.word	0x00000e00
        /*0340*/ 	.word	0x000000ff
        /*0344*/ 	.word	0x00000118
        /*0348*/ 	.short	0x0100
        /*034a*/ 	.byte	0x04
	.zero		1


	//   ....[37]....
        /*034c*/ 	.word	0x00000e10
        /*0350*/ 	.word	0x000000ff
        /*0354*/ 	.word	0x00000128
        /*0358*/ 	.short	0x0100
        /*035a*/ 	.byte	0x04
	.zero		1


	//   ....[38]....
        /*035c*/ 	.word	0x00000f10
        /*0360*/ 	.word	0x000000ff
        /*0364*/ 	.word	0x00000130
        /*0368*/ 	.short	0x0100
        /*036a*/ 	.byte	0x06
	.zero		1


	//   ....[39]....
        /*036c*/ 	.word	0x00001e80
        /*0370*/ 	.word	0x00000003
        /*0374*/ 	.word	0x00000120
        /*0378*/ 	.short	0x010a
        /*037a*/ 	.byte	0xff
	.zero		1


	//   ....[40]....
        /*037c*/ 	.word	0x00001eb0
        /*0380*/ 	.word	0x00000003
        /*0384*/ 	.word	0x00000110
        /*0388*/ 	.short	0x0101
        /*038a*/ 	.byte	0xff
	.zero		1


	//   ....[41]....
        /*038c*/ 	.word	0x00001f90
        /*0390*/ 	.word	0x000000ff
        /*0394*/ 	.word	0x00000048
        /*0398*/ 	.short	0x010a
        /*039a*/ 	.byte	0x04
	.zero		1


	//   ....[42]....
        /*039c*/ 	.word	0x000020b0
        /*03a0*/ 	.word	0x000000ff
        /*03a4*/ 	.word	0x00000048
        /*03a8*/ 	.short	0x010a
        /*03aa*/ 	.byte	0x05
	.zero		1


	//   ....[43]....
        /*03ac*/ 	.word	0x00002210
        /*03b0*/ 	.word	0x000000ff
        /*03b4*/ 	.word	0x00000048
        /*03b8*/ 	.short	0x010a
        /*03ba*/ 	.byte	0x07
	.zero		1


	//   ....[44]....
        /*03bc*/ 	.word	0x000024f0
        /*03c0*/ 	.word	0x000000ff
        /*03c4*/ 	.word	0x000000c8
        /*03c8*/ 	.short	0x0101
        /*03ca*/ 	.byte	0x06
	.zero		1


	//   ....[45]....
        /*03cc*/ 	.word	0x00002510
        /*03d0*/ 	.word	0x000000ff
        /*03d4*/ 	.word	0x00000048
        /*03d8*/ 	.short	0x010a
        /*03da*/ 	.byte	0x04
	.zero		1


	//   ....[46]....
        /*03dc*/ 	.word	0x00002590
        /*03e0*/ 	.word	0x000000ff
        /*03e4*/ 	.word	0x00000048
        /*03e8*/ 	.short	0x010a
        /*03ea*/ 	.byte	0x0e
	.zero		1


	//   ....[47]....
        /*03ec*/ 	.word	0x000026d0
        /*03f0*/ 	.word	0x000000ff
        /*03f4*/ 	.word	0x00000048
        /*03f8*/ 	.short	0x010a
        /*03fa*/ 	.byte	0x04
	.zero		1


	//   ....[48]....
        /*03fc*/ 	.word	0x000029e0
        /*0400*/ 	.word	0x00000003
        /*0404*/ 	.word	0x000000d0
        /*0408*/ 	.short	0x010a
        /*040a*/ 	.byte	0xff
	.zero		1


	//   ....[49]....
        /*040c*/ 	.word	0x00002b30
        /*0410*/ 	.word	0x00000000
        /*0414*/ 	.word	0x00000000
        /*0418*/ 	.short	0x0101
        /*041a*/ 	.byte	0xff
	.zero		1


	//   ....[50]....
        /*041c*/ 	.word	0x000030f0
        /*0420*/ 	.word	0x000000ff
        /*0424*/ 	.word	0x00000000
        /*0428*/ 	.short	0x010a
        /*042a*/ 	.byte	0x04
	.zero		1


	//   ....[51]....
        /*042c*/ 	.word	0x00003180
        /*0430*/ 	.word	0x000000ff
        /*0434*/ 	.word	0x00000000
        /*0438*/ 	.short	0x010a
        /*043a*/ 	.byte	0x05
	.zero		1


	//   ....[52]....
        /*043c*/ 	.word	0x00003210
        /*0440*/ 	.word	0x000000ff
        /*0444*/ 	.word	0x00000000
        /*0448*/ 	.short	0x010a
        /*044a*/ 	.byte	0x05
	.zero		1


	//   ....[53]....
        /*044c*/ 	.word	0x000032a0
        /*0450*/ 	.word	0x000000ff
        /*0454*/ 	.word	0x00000000
        /*0458*/ 	.short	0x010a
        /*045a*/ 	.byte	0x05
	.zero		1


	//   ....[54]....
        /*045c*/ 	.word	0x00003330
        /*0460*/ 	.word	0x000000ff
        /*0464*/ 	.word	0x00000000
        /*0468*/ 	.short	0x010a
        /*046a*/ 	.byte	0x05
	.zero		1


	//   ....[55]....
        /*046c*/ 	.word	0x000033c0
        /*0470*/ 	.word	0x000000ff
        /*0474*/ 	.word	0x00000000
        /*0478*/ 	.short	0x010a
        /*047a*/ 	.byte	0x05
	.zero		1


	//   ....[56]....
        /*047c*/ 	.word	0x00003450
        /*0480*/ 	.word	0x000000ff
        /*0484*/ 	.word	0x00000000
        /*0488*/ 	.short	0x010a
        /*048a*/ 	.byte	0x05
	.zero		1


	//   ....[57]....
        /*048c*/ 	.word	0x000034e0
        /*0490*/ 	.word	0x000000ff
        /*0494*/ 	.word	0x00000000
        /*0498*/ 	.short	0x010a
        /*049a*/ 	.byte	0x05
	.zero		1


	//   ....[58]....
        /*049c*/ 	.word	0x00003580
        /*04a0*/ 	.word	0x00000000
        /*04a4*/ 	.word	0x00000000
        /*04a8*/ 	.short	0x010a
        /*04aa*/ 	.byte	0xff
	.zero		1


	//   ....[59]....
        /*04ac*/ 	.word	0x000036a0
        /*04b0*/ 	.word	0x00000002
        /*04b4*/ 	.word	0x00000110
        /*04b8*/ 	.short	0x010a
        /*04ba*/ 	.byte	0xff
	.zero		1


	//   ....[60]....
        /*04bc*/ 	.word	0x00003700
        /*04c0*/ 	.word	0x00000004
        /*04c4*/ 	.word	0x00000000
        /*04c8*/ 	.short	0x0101
        /*04ca*/ 	.byte	0xff
	.zero		1


	//   ....[61]....
        /*04cc*/ 	.word	0x00003720
        /*04d0*/ 	.word	0x000000ff
        /*04d4*/ 	.word	0x000000e0
        /*04d8*/ 	.short	0x010a
        /*04da*/ 	.byte	0x04
	.zero		1


	//   ....[62]....
        /*04dc*/ 	.word	0x00003840
        /*04e0*/ 	.word	0x00000002
        /*04e4*/ 	.word	0x000000d0
        /*04e8*/ 	.short	0x010a
        /*04ea*/ 	.byte	0xff
	.zero		1


	//   ....[63]....
        /*04ec*/ 	.word	0x00003950
        /*04f0*/ 	.word	0x00000002
        /*04f4*/ 	.word	0x00000000
        /*04f8*/ 	.short	0x0101
        /*04fa*/ 	.byte	0xff
	.zero		1


	//   ....[64]....
        /*04fc*/ 	.word	0x000039e0
        /*0500*/ 	.word	0x000000ff
        /*0504*/ 	.word	0x000000e0
        /*0508*/ 	.short	0x0106
        /*050a*/ 	.byte	0x04
	.zero		1


	//   ....[65]....
        /*050c*/ 	.word	0x00003a00
        /*0510*/ 	.word	0x000000ff
        /*0514*/ 	.word	0x000000e0
        /*0518*/ 	.short	0x010a
        /*051a*/ 	.byte	0x04
	.zero		1


	//   ....[66]....
        /*051c*/ 	.word	0x00003a90
        /*0520*/ 	.word	0x000000ff
        /*0524*/ 	.word	0x000000e0
        /*0528*/ 	.short	0x0106
        /*052a*/ 	.byte	0x07
	.zero		1


	//   ....[67]....
        /*052c*/ 	.word	0x00003ad0
        /*0530*/ 	.word	0x00000000
        /*0534*/ 	.word	0x000000e0
        /*0538*/ 	.short	0x010a
        /*053a*/ 	.byte	0xff
	.zero		1


	//   ....[68]....
        /*053c*/ 	.word	0x00003d10
        /*0540*/ 	.word	0x000000ff
        /*0544*/ 	.word	0x00000008
        /*0548*/ 	.short	0x010a
        /*054a*/ 	.byte	0x05
	.zero		1


	//   ....[69]....
        /*054c*/ 	.word	0x00003d30
        /*0550*/ 	.word	0x000000ff
        /*0554*/ 	.word	0x00000008
        /*0558*/ 	.short	0x010a
        /*055a*/ 	.byte	0x05
	.zero		1


	//   ....[70]....
        /*055c*/ 	.word	0x00003ec0
        /*0560*/ 	.word	0x000000ff
        /*0564*/ 	.word	0x00000008
        /*0568*/ 	.short	0x010a
        /*056a*/ 	.byte	0x05
	.zero		1


	//   ....[71]....
        /*056c*/ 	.word	0x00003ee0
        /*0570*/ 	.word	0x000000ff
        /*0574*/ 	.word	0x00000008
        /*0578*/ 	.short	0x010a
        /*057a*/ 	.byte	0x05
	.zero		1


	//   ....[72]....
        /*057c*/ 	.word	0x00003fa0
        /*0580*/ 	.word	0x000000ff
        /*0584*/ 	.word	0x00000000
        /*0588*/ 	.short	0x0101
        /*058a*/ 	.byte	0x04
	.zero		1


	//   ....[73]....
        /*058c*/ 	.word	0x00004430
        /*0590*/ 	.word	0x00000002
        /*0594*/ 	.word	0x000000d0
        /*0598*/ 	.short	0x010a
        /*059a*/ 	.byte	0xff
	.zero		1


	//   ....[74]....
        /*059c*/ 	.word	0x00004550
        /*05a0*/ 	.word	0x00000000
        /*05a4*/ 	.word	0x00000000
        /*05a8*/ 	.short	0x0101
        /*05aa*/ 	.byte	0xff
	.zero		1


	//   ....[75]....
        /*05ac*/ 	.word	0x00004aa0
        /*05b0*/ 	.word	0x000000ff
        /*05b4*/ 	.word	0x00000000
        /*05b8*/ 	.short	0x010a
        /*05ba*/ 	.byte	0x04
	.zero		1


	//   ....[76]....
        /*05bc*/ 	.word	0x00004af0
        /*05c0*/ 	.word	0x000000ff
        /*05c4*/ 	.word	0x00000100
        /*05c8*/ 	.short	0x010a
        /*05ca*/ 	.byte	0x3b
	.zero		1


	//   ....[77]....
        /*05cc*/ 	.word	0x00004d10
        /*05d0*/ 	.word	0x000000ff
        /*05d4*/ 	.word	0x00000000
        /*05d8*/ 	.short	0x010a
        /*05da*/ 	.byte	0x07
	.zero		1


	//   ....[78]....
        /*05dc*/ 	.word	0x00004e40
        /*05e0*/ 	.word	0x000000ff
        /*05e4*/ 	.word	0x00000000
        /*05e8*/ 	.short	0x010a
        /*05ea*/ 	.byte	0x04
	.zero		1


	//   ....[79]....
        /*05ec*/ 	.word	0x00005230
        /*05f0*/ 	.word	0x000000ff
        /*05f4*/ 	.word	0x00000000
        /*05f8*/ 	.short	0x010a
        /*05fa*/ 	.byte	0x04
	.zero		1


	//   ....[80]....
        /*05fc*/ 	.word	0x000052d0
        /*0600*/ 	.word	0x00000000
        /*0604*/ 	.word	0x00000000
        /*0608*/ 	.short	0x010a
        /*060a*/ 	.byte	0xff
	.zero		1


	//   ....[81]....
        /*060c*/ 	.word	0x00005310
        /*0610*/ 	.word	0x00000000
        /*0614*/ 	.word	0x00000000
        /*0618*/ 	.short	0x010a
        /*061a*/ 	.byte	0xff
	.zero		1


	//   ....[82]....
        /*061c*/ 	.word	0x00005380
        /*0620*/ 	.word	0x000000ff
        /*0624*/ 	.word	0x00000000
        /*0628*/ 	.short	0x0101
        /*062a*/ 	.byte	0x04
	.zero		1


	//   ....[83]....
        /*062c*/ 	.word	0x000053c0
        /*0630*/ 	.word	0x000000ff
        /*0634*/ 	.word	0x00000130
        /*0638*/ 	.short	0x010a
        /*063a*/ 	.byte	0x22
	.zero		1


	//   ....[84]....
        /*063c*/ 	.word	0x00005410
        /*0640*/ 	.word	0x000000ff
        /*0644*/ 	.word	0x00000000
        /*0648*/ 	.short	0x0101
        /*064a*/ 	.byte	0x04
	.zero		1


	//   ....[85]....
        /*064c*/ 	.word	0x00005870
        /*0650*/ 	.word	0x0000000c
        /*0654*/ 	.word	0x000000d0
        /*0658*/ 	.short	0x010a
        /*065a*/ 	.byte	0xff
	.zero		1


	//   ....[86]....
        /*065c*/ 	.word	0x000059e0
        /*0660*/ 	.word	0x00000000
        /*0664*/ 	.word	0x00000000
        /*0668*/ 	.short	0x0101
        /*066a*/ 	.byte	0xff
	.zero		1


	//   ....[87]....
        /*066c*/ 	.word	0x00005e60
        /*0670*/ 	.word	0x000000ff
        /*0674*/ 	.word	0x000000c8
        /*0678*/ 	.short	0x010a
        /*067a*/ 	.byte	0x18
	.zero		1


	//   ....[88]....
        /*067c*/ 	.word	0x00006020
        /*0680*/ 	.word	0x000000ff
        /*0684*/ 	.word	0x000000a8
        /*0688*/ 	.short	0x010a
        /*068a*/ 	.byte	0x04
	.zero		1


	//   ....[89]....
        /*068c*/ 	.word	0x000061f0
        /*0690*/ 	.word	0x000000ff
        /*0694*/ 	.word	0x00000090
        /*0698*/ 	.short	0x010b
        /*069a*/ 	.byte	0x04
	.zero		1


	//   ....[90]....
        /*069c*/ 	.word	0x00006200
        /*06a0*/ 	.word	0x000000ff
        /*06a4*/ 	.word	0x00000000
        /*06a8*/ 	.short	0x0101
        /*06aa*/ 	.byte	0x14
	.zero		1


	//   ....[91]....
        /*06ac*/ 	.word	0x00006210
        /*06b0*/ 	.word	0x000000ff
        /*06b4*/ 	.word	0x000000a8
        /*06b8*/ 	.short	0x010a
        /*06ba*/ 	.byte	0x05
	.zero		1


	//   ....[92]....
        /*06bc*/ 	.word	0x00006400
        /*06c0*/ 	.word	0x000000ff
        /*06c4*/ 	.word	0x00000090
        /*06c8*/ 	.short	0x010b
        /*06ca*/ 	.byte	0x05
	.zero		1


	//   ....[93]....
        /*06cc*/ 	.word	0x00006410
        /*06d0*/ 	.word	0x000000ff
        /*06d4*/ 	.word	0x00000000
        /*06d8*/ 	.short	0x0101
        /*06da*/ 	.byte	0x04
	.zero		1


	//   ....[94]....
        /*06dc*/ 	.word	0x000064b0
        /*06e0*/ 	.word	0x000000ff
        /*06e4*/ 	.word	0x00000000
        /*06e8*/ 	.short	0x010a
        /*06ea*/ 	.byte	0x04
	.zero		1


	//   ....[95]....
        /*06ec*/ 	.word	0x00006540
        /*06f0*/ 	.word	0x000000ff
        /*06f4*/ 	.word	0x00000000
        /*06f8*/ 	.short	0x010a
        /*06fa*/ 	.byte	0x05
	.zero		1


	//   ....[96]....
        /*06fc*/ 	.word	0x000065e0
        /*0700*/ 	.word	0x00000000
        /*0704*/ 	.word	0x00000000
        /*0708*/ 	.short	0x010a
        /*070a*/ 	.byte	0xff
	.zero		1


	//   ....[97]....
        /*070c*/ 	.word	0x00006920
        /*0710*/ 	.word	0x00000000
        /*0714*/ 	.word	0x000000d0
        /*0718*/ 	.short	0x010a
        /*071a*/ 	.byte	0xff
	.zero		1


	//   ....[98]....
        /*071c*/ 	.word	0x000069f0
        /*0720*/ 	.word	0x00000000
        /*0724*/ 	.word	0x00000000
        /*0728*/ 	.short	0x0101
        /*072a*/ 	.byte	0xff
	.zero		1


	//   ....[99]....
        /*072c*/ 	.word	0x00007630
        /*0730*/ 	.word	0x00000000
        /*0734*/ 	.word	0x00000090
        /*0738*/ 	.short	0x010a
        /*073a*/ 	.byte	0xff
	.zero		1


	//   ....[100]....
        /*073c*/ 	.word	0x00007690
        /*0740*/ 	.word	0x0000005c
        /*0744*/ 	.word	0x000000f0
        /*0748*/ 	.short	0x010a
        /*074a*/ 	.byte	0xff
	.zero		1


	//   ....[101]....
        /*074c*/ 	.word	0x00007780
        /*0750*/ 	.word	0x00000000
        /*0754*/ 	.word	0x00000090
        /*0758*/ 	.short	0x010a
        /*075a*/ 	.byte	0xff
	.zero		1


	//   ....[102]....
        /*075c*/ 	.word	0x000078b0
        /*0760*/ 	.word	0x0000005c
        /*0764*/ 	.word	0x000000f0
        /*0768*/ 	.short	0x010a
        /*076a*/ 	.byte	0xff
	.zero		1


	//   ....[103]....
        /*076c*/ 	.word	0x000083e0
        /*0770*/ 	.word	0x00000000
        /*0774*/ 	.word	0x00000000
        /*0778*/ 	.short	0x0101
        /*077a*/ 	.byte	0xff
	.zero		1


	//   ....[104]....
        /*077c*/ 	.word	0x000083f0
        /*0780*/ 	.word	0x00000002
        /*0784*/ 	.word	0x00000090
        /*0788*/ 	.short	0x010a
        /*078a*/ 	.byte	0xff
	.zero		1


	//   ....[105]....
        /*078c*/ 	.word	0x000084c0
        /*0790*/ 	.word	0x00000002
        /*0794*/ 	.word	0x00000090
        /*0798*/ 	.short	0x010a
        /*079a*/ 	.byte	0xff
	.zero		1


	//   ....[106]....
        /*079c*/ 	.word	0x00008940
        /*07a0*/ 	.word	0x0000005c
        /*07a4*/ 	.word	0x00000000
        /*07a8*/ 	.short	0x0101
        /*07aa*/ 	.byte	0xff
	.zero		1


	//   ....[107]....
        /*07ac*/ 	.word	0x00009160
        /*07b0*/ 	.word	0x00000002
        /*07b4*/ 	.word	0x00000000
        /*07b8*/ 	.short	0x0101
        /*07ba*/ 	.byte	0xff
	.zero		1


	//   ....[108]....
        /*07bc*/ 	.word	0x00009420
        /*07c0*/ 	.word	0x000000ff
        /*07c4*/ 	.word	0x00000000
        /*07c8*/ 	.short	0x0101
        /*07ca*/ 	.byte	0x06
	.zero		1


	//   ....[109]....
        /*07cc*/ 	.word	0x00009440
        /*07d0*/ 	.word	0x00000003
        /*07d4*/ 	.word	0x00000120
        /*07d8*/ 	.short	0x010a
        /*07da*/ 	.byte	0xff
	.zero		1


	//   ....[110]....
        /*07dc*/ 	.word	0x000094a0
        /*07e0*/ 	.word	0x00000000
        /*07e4*/ 	.word	0x00000048
        /*07e8*/ 	.short	0x010a
        /*07ea*/ 	.byte	0xff
	.zero		1


	//   ....[111]....
        /*07ec*/ 	.word	0x00009500
        /*07f0*/ 	.word	0x00000000
        /*07f4*/ 	.word	0x00000048
        /*07f8*/ 	.short	0x010a
        /*07fa*/ 	.byte	0xff
	.zero		1


	//   ....[112]....
        /*07fc*/ 	.word	0x00009550
        /*0800*/ 	.word	0x00000003
        /*0804*/ 	.word	0x000000d0
        /*0808*/ 	.short	0x010a
        /*080a*/ 	.byte	0xff
	.zero		1


	//   ....[113]....
        /*080c*/ 	.word	0x000095b0
        /*0810*/ 	.word	0x00000000
        /*0814*/ 	.word	0x00000000
        /*0818*/ 	.short	0x010a
        /*081a*/ 	.byte	0xff
	.zero		1


	//   ....[114]....
        /*081c*/ 	.word	0x00009610
        /*0820*/ 	.word	0x00000000
        /*0824*/ 	.word	0x00000000
        /*0828*/ 	.short	0x010a
        /*082a*/ 	.byte	0xff
	.zero		1


	//   ....[115]....
        /*082c*/ 	.word	0x00009670
        /*0830*/ 	.word	0x00000000
        /*0834*/ 	.word	0x00000000
        /*0838*/ 	.short	0x010a
        /*083a*/ 	.byte	0xff
	.zero		1


	//   ....[116]....
        /*083c*/ 	.word	0x000096d0
        /*0840*/ 	.word	0x00000000
        /*0844*/ 	.word	0x00000000
        /*0848*/ 	.short	0x010a
        /*084a*/ 	.byte	0xff
	.zero		1


	//   ....[117]....
        /*084c*/ 	.word	0x00009730
        /*0850*/ 	.word	0x00000000
        /*0854*/ 	.word	0x00000000
        /*0858*/ 	.short	0x010a
        /*085a*/ 	.byte	0xff
	.zero		1


	//   ....[118]....
        /*085c*/ 	.word	0x00009790
        /*0860*/ 	.word	0x00000000
        /*0864*/ 	.word	0x00000000
        /*0868*/ 	.short	0x010a
        /*086a*/ 	.byte	0xff
	.zero		1


	//   ....[119]....
        /*086c*/ 	.word	0x000097f0
        /*0870*/ 	.word	0x00000000
        /*0874*/ 	.word	0x00000000
        /*0878*/ 	.short	0x010a
        /*087a*/ 	.byte	0xff
	.zero		1


	//   ....[120]....
        /*087c*/ 	.word	0x00009850
        /*0880*/ 	.word	0x00000000
        /*0884*/ 	.word	0x00000000
        /*0888*/ 	.short	0x010a
        /*088a*/ 	.byte	0xff
	.zero		1


	//   ....[121]....
        /*088c*/ 	.word	0x000098a0
        /*0890*/ 	.word	0x00000002
        /*0894*/ 	.word	0x00000110
        /*0898*/ 	.short	0x010a
        /*089a*/ 	.byte	0xff
	.zero		1


	//   ....[122]....
        /*089c*/ 	.word	0x00009900
        /*08a0*/ 	.word	0x00000002
        /*08a4*/ 	.word	0x000000e0
        /*08a8*/ 	.short	0x010a
        /*08aa*/ 	.byte	0xff
	.zero		1


	//   ....[123]....
        /*08ac*/ 	.word	0x00009950
        /*08b0*/ 	.word	0x00000002
        /*08b4*/ 	.word	0x000000d0
        /*08b8*/ 	.short	0x010a
        /*08ba*/ 	.byte	0xff
	.zero		1


	//   ....[124]....
        /*08bc*/ 	.word	0x000099b0
        /*08c0*/ 	.word	0x00000000
        /*08c4*/ 	.word	0x000000e0
        /*08c8*/ 	.short	0x010a
        /*08ca*/ 	.byte	0xff
	.zero		1


	//   ....[125]....
        /*08cc*/ 	.word	0x00009a10
        /*08d0*/ 	.word	0x00000000
        /*08d4*/ 	.word	0x00000008
        /*08d8*/ 	.short	0x010a
        /*08da*/ 	.byte	0xff
	.zero		1


	//   ....[126]....
        /*08dc*/ 	.word	0x00009b00
        /*08e0*/ 	.word	0x00000000
        /*08e4*/ 	.word	0x00000008
        /*08e8*/ 	.short	0x010a
        /*08ea*/ 	.byte	0xff
	.zero		1


	//   ....[127]....
        /*08ec*/ 	.word	0x00009b50
        /*08f0*/ 	.word	0x00000002
        /*08f4*/ 	.word	0x000000d0
        /*08f8*/ 	.short	0x010a
        /*08fa*/ 	.byte	0xff
	.zero		1


	//   ....[128]....
        /*08fc*/ 	.word	0x00009bb0
        /*0900*/ 	.word	0x00000000
        /*0904*/ 	.word	0x00000100
        /*0908*/ 	.short	0x010a
        /*090a*/ 	.byte	0xff
	.zero		1


	//   ....[129]....
        /*090c*/ 	.word	0x00009c10
        /*0910*/ 	.word	0x00000000
        /*0914*/ 	.word	0x00000000
        /*0918*/ 	.short	0x010a
        /*091a*/ 	.byte	0xff
	.zero		1


	//   ....[130]....
        /*091c*/ 	.word	0x00009c70
        /*0920*/ 	.word	0x00000000
        /*0924*/ 	.word	0x00000000
        /*0928*/ 	.short	0x010a
        /*092a*/ 	.byte	0xff
	.zero		1


	//   ....[131]....
        /*092c*/ 	.word	0x00009cd0
        /*0930*/ 	.word	0x00000000
        /*0934*/ 	.word	0x00000130
        /*0938*/ 	.short	0x010a
        /*093a*/ 	.byte	0xff
	.zero		1


	//   ....[132]....
        /*093c*/ 	.word	0x00009d20
        /*0940*/ 	.word	0x0000000c
        /*0944*/ 	.word	0x000000d0
        /*0948*/ 	.short	0x010a
        /*094a*/ 	.byte	0xff
	.zero		1


	//   ....[133]....
        /*094c*/ 	.word	0x00009d80
        /*0950*/ 	.word	0x00000000
        /*0954*/ 	.word	0x000000c8
        /*0958*/ 	.short	0x010a
        /*095a*/ 	.byte	0xff
	.zero		1


	//   ....[134]....
        /*095c*/ 	.word	0x00009de0
        /*0960*/ 	.word	0x00000000
        /*0964*/ 	.word	0x000000a8
        /*0968*/ 	.short	0x010a
        /*096a*/ 	.byte	0xff
	.zero		1


	//   ....[135]....
        /*096c*/ 	.word	0x00009e40
        /*0970*/ 	.word	0x00000009
        /*0974*/ 	.word	0x000000a8
        /*0978*/ 	.short	0x010a
        /*097a*/ 	.byte	0xff
	.zero		1


	//   ....[136]....
        /*097c*/ 	.word	0x00009ea0
        /*0980*/ 	.word	0x00000000
        /*0984*/ 	.word	0x00000000
        /*0988*/ 	.short	0x010a
        /*098a*/ 	.byte	0xff
	.zero		1


	//   ....[137]....
        /*098c*/ 	.word	0x00009f00
        /*0990*/ 	.word	0x00000000
        /*0994*/ 	.word	0x00000000
        /*0998*/ 	.short	0x010a
        /*099a*/ 	.byte	0xff
	.zero		1


	//   ....[138]....
        /*099c*/ 	.word	0x00009f50
        /*09a0*/ 	.word	0x00000000
        /*09a4*/ 	.word	0x000000d0
        /*09a8*/ 	.short	0x010a
        /*09aa*/ 	.byte	0xff
	.zero		1


	//   ....[139]....
        /*09ac*/ 	.word	0x00009fa0
        /*09b0*/ 	.word	0x00000000
        /*09b4*/ 	.word	0x00000090
        /*09b8*/ 	.short	0x010a
        /*09ba*/ 	.byte	0xff
	.zero		1


	//   ....[140]....
        /*09bc*/ 	.word	0x00009ff0
        /*09c0*/ 	.word	0x0000005c
        /*09c4*/ 	.word	0x000000f0
        /*09c8*/ 	.short	0x010a
        /*09ca*/ 	.byte	0xff
	.zero		1


	//   ....[141]....
        /*09cc*/ 	.word	0x0000a040
        /*09d0*/ 	.word	0x00000002
        /*09d4*/ 	.word	0x00000090
        /*09d8*/ 	.short	0x010a
        /*09da*/ 	.byte	0xff
	.zero		1


	//----- nvinfo : EIATTR_NUM_MBARRIERS
	.align		4
.L_47:
        /*09dc*/ 	.byte	0x03, 0x38
        /*09de*/ 	.short	0x0027


	//----- nvinfo : EIATTR_EXIT_INSTR_OFFSETS
	.align		4
        /*09e0*/ 	.byte	0x04, 0x1c
        /*09e2*/ 	.short	(.L_49 - .L_48)


	//   ....[0]....
.L_48:
        /*09e4*/ 	.word	0x000035b0


	//   ....[1]....
        /*09e8*/ 	.word	0x00003aa0


	//   ....[2]....
        /*09ec*/ 	.word	0x00003b00


	//   ....[3]....
        /*09f0*/ 	.word	0x00005640


	//   ....[4]....
        /*09f4*/ 	.word	0x00006610


	//   ....[5]....
        /*09f8*/ 	.word	0x00006650


	//   ....[6]....
        /*09fc*/ 	.word	0x00009320


	//   ....[7]....
        /*0a00*/ 	.word	0x00009390


	//   ....[8]....
        /*0a04*/ 	.word	0x000093c0


	//   ....[9]....
        /*0a08*/ 	.word	0x00009430


	//----- nvinfo : EIATTR_MAX_THREADS
	.align		4
.L_49:
        /*0a0c*/ 	.byte	0x04, 0x05
        /*0a0e*/ 	.short	(.L_51 - .L_50)
.L_50:
        /*0a10*/ 	.word	0x00000100
        /*0a14*/ 	.word	0x00000001
        /*0a18*/ 	.word	0x00000001


	//----- nvinfo : EIATTR_CRS_STACK_SIZE
	.align		4
.L_51:
        /*0a1c*/ 	.byte	0x04, 0x1e
        /*0a1e*/ 	.short	(.L_53 - .L_52)
.L_52:
        /*0a20*/ 	.word	0x00000000


	//----- nvinfo : EIATTR_CBANK_PARAM_SIZE
	.align		4
.L_53:
        /*0a24*/ 	.byte	0x03, 0x19
        /*0a26*/ 	.short	0x0c00


	//----- nvinfo : EIATTR_PARAM_CBANK
	.align		4
        /*0a28*/ 	.byte	0x04, 0x0a
        /*0a2a*/ 	.short	(.L_55 - .L_54)
	.align		4
.L_54:
        /*0a2c*/ 	.word	index@(.nv.constant0._ZN7cutlass13device_kernelINS_4gemm6kernel13GemmUniversalIN4cute5tupleIJiiiiEEENS1_10collective13CollectiveMmaINS1_46MainloopSm100TmaUmmaWarpSpecializedBlockScaledILi9ELi2ELi2ENS5_IJNS4_1CILi4EEESB_NSA_ILi1EEEEEEEENS5_IJNSA_ILi256EEENSA_ILi64EEESF_EEENS5_IJNS_12float_e2m1_tENS_13float_ue8m0_tEEEENS5_IJNS5_IJlSC_lEEENS4_6LayoutINS5_IJNS5_IJNS5_IJNSA_ILi32EEESB_EEEiEEESP_NS5_IJSC_iEEEEEENS5_IJNS5_IJNS5_IJNSA_ILi16EEESB_EEEiEEENS5_IJNS5_IJNSA_ILi0EEESC_EEENSA_ILi512EEEEEENS5_IJSV_iEEEEEEEEEEESK_S12_NS4_8TiledMMAINS4_8MMA_AtomIJNS4_23SM100_MMA_MXF4_2x1SM_SSISI_SI_fSJ_Li256ELi64ELi32ELNS4_4UMMA5MajorE0ELS17_0ELNS16_7ScaleInE0ELS18_0EEEEEENSM_INS5_IJSC_SC_SC_EEENS5_IJSV_SV_SV_EEEEENS5_IJNS4_10UnderscoreES1E_S1E_EEEEENS5_IJNS4_28SM100_TMA_2SM_LOAD_MULTICASTES1H_EEENS5_IJNS4_14ComposedLayoutINS4_7SwizzleILi3ELi4ELi3EEENS4_18smem_ptr_flag_bitsILi4EEENSM_INS5_IJNSA_ILi8EEESF_EEENS5_IJSF_SC_EEEEEEENSM_INS5_IJNS5_IJNS5_IJSO_SC_EEENS5_IJSN_NSA_ILi2EEEEEEEEESC_NS5_IJS1U_S1U_EEEEEENS5_IJNS5_IJNS5_IJST_SX_EEESW_EEESV_NS5_IJS1U_SX_EEEEEEEEEEEvNS4_8identityES1I_S24_vS25_EENS_8epilogue10collective18CollectiveEpilogueINS27_23Sm100TmaWarpSpecializedILi3ELi2ELi32ELb1ELb0EEEJNS5_IJNSA_ILi128EEESG_SF_EEENS5_IJNSM_IS2C_SC_EENSM_ISN_SC_EEEEENS_10bfloat16_tESL_S2H_SL_NS27_6fusion15FusionCallbacksIS2B_NS2I_17LinearCombinationIS2H_fS2H_fLNS_15FloatRoundStyleE2EEES2D_S2G_JEEENS4_5SM1004TMEM4LOAD26SM100_TMEM_LOAD_32dp32b32xENS4_13SM90_TMA_LOADENS1J_INS1K_ILi2ELi4ELi3EEENS1M_ILi16EEENSM_INS5_IJS1O_SN_EEENS5_IJSN_SC_EEEEEEENS4_39AutoVectorizingCopyWithAssumedAlignmentILi128EEENS4_14SM90_TMA_STOREES2Y_S30_S30_EEEvvEEEEvNT_6ParamsE)
        /*0a30*/ 	.short	0x0380
        /*0a32*/ 	.short	0x0c00


	//----- nvinfo : EIATTR_SW_WAR
	.align		4
.L_55:
        /*0a34*/ 	.byte	0x04, 0x36
        /*0a36*/ 	.short	(.L_57 - .L_56)
.L_56:
        /*0a38*/ 	.word	0x00000008
.L_57:


//--------------------- .nv.callgraph             --------------------------
	.section	.nv.callgraph,"",@"SHT_CUDA_CALLGRAPH"
	.align	4
	.sectionentsize	8
	.align		4
        /*0000*/ 	.word	0x00000000
	.align		4
        /*0004*/ 	.word	0xffffffff
	.align		4
        /*0008*/ 	.word	index@(_ZN7cutlass13device_kernelINS_4gemm6kernel13GemmUniversalIN4cute5tupleIJiiiiEEENS1_10collective13CollectiveMmaINS1_46MainloopSm100TmaUmmaWarpSpecializedBlockScaledILi9ELi2ELi2ENS5_IJNS4_1CILi4EEESB_NSA_ILi1EEEEEEEENS5_IJNSA_ILi256EEENSA_ILi64EEESF_EEENS5_IJNS_12float_e2m1_tENS_13float_ue8m0_tEEEENS5_IJNS5_IJlSC_lEEENS4_6LayoutINS5_IJNS5_IJNS5_IJNSA_ILi32EEESB_EEEiEEESP_NS5_IJSC_iEEEEEENS5_IJNS5_IJNS5_IJNSA_ILi16EEESB_EEEiEEENS5_IJNS5_IJNSA_ILi0EEESC_EEENSA_ILi512EEEEEENS5_IJSV_iEEEEEEEEEEESK_S12_NS4_8TiledMMAINS4_8MMA_AtomIJNS4_23SM100_MMA_MXF4_2x1SM_SSISI_SI_fSJ_Li256ELi64ELi32ELNS4_4UMMA5MajorE0ELS17_0ELNS16_7ScaleInE0ELS18_0EEEEEENSM_INS5_IJSC_SC_SC_EEENS5_IJSV_SV_SV_EEEEENS5_IJNS4_10UnderscoreES1E_S1E_EEEEENS5_IJNS4_28SM100_TMA_2SM_LOAD_MULTICASTES1H_EEENS5_IJNS4_14ComposedLayoutINS4_7SwizzleILi3ELi4ELi3EEENS4_18smem_ptr_flag_bitsILi4EEENSM_INS5_IJNSA_ILi8EEESF_EEENS5_IJSF_SC_EEEEEEENSM_INS5_IJNS5_IJNS5_IJSO_SC_EEENS5_IJSN_NSA_ILi2EEEEEEEEESC_NS5_IJS1U_S1U_EEEEEENS5_IJNS5_IJNS5_IJST_SX_EEESW_EEESV_NS5_IJS1U_SX_EEEEEEEEEEEvNS4_8identityES1I_S24_vS25_EENS_8epilogue10collective18CollectiveEpilogueINS27_23Sm100TmaWarpSpecializedILi3ELi2ELi32ELb1ELb0EEEJNS5_IJNSA_ILi128EEESG_SF_EEENS5_IJNSM_IS2C_SC_EENSM_ISN_SC_EEEEENS_10bfloat16_tESL_S2H_SL_NS27_6fusion15FusionCallbacksIS2B_NS2I_17LinearCombinationIS2H_fS2H_fLNS_15FloatRoundStyleE2EEES2D_S2G_JEEENS4_5SM1004TMEM4LOAD26SM100_TMEM_LOAD_32dp32b32xENS4_13SM90_TMA_LOADENS1J_INS1K_ILi2ELi4ELi3EEENS1M_ILi16EEENSM_INS5_IJS1O_SN_EEENS5_IJSN_SC_EEEEEEENS4_39AutoVectorizingCopyWithAssumedAlignmentILi128EEENS4_14SM90_TMA_STOREES2Y_S30_S30_EEEvvEEEEvNT_6ParamsE)
	.align		4
        /*000c*/ 	.word	index@(__assertfail)
	.align		4
        /*0010*/ 	.word	0x00000000
	.align		4
        /*0014*/ 	.word	0xfffffffe
	.align		4
        /*0018*/ 	.word	0x00000000
	.align		4
        /*001c*/ 	.word	0xfffffffd
	.align		4
        /*0020*/ 	.word	0x00000000
	.align		4
        /*0024*/ 	.word	0xfffffffc


//--------------------- .nv.constant4             --------------------------
	.section	.nv.constant4,"a",@progbits
	.align	8
	.align		8
.nv.constant4:
        /*0000*/ 	.dword	__assertfail
	.align		8
        /*0008*/ 	.dword	__unnamed_1
	.align		8
        /*0010*/ 	.dword	__unnamed_2
	.align		8
        /*0018*/ 	.dword	_ZN40_INTERNAL_f695c151_4_k_cu_06371553_332594cuda3std3__45__cpo5beginE
	.align		8
        /*0020*/ 	.dword	_ZN40_INTERNAL_f695c151_4_k_cu_06371553_332594cuda3std3__45__cpo3endE
	.align		8
        /*0028*/ 	.dword	_ZN40_INTERNAL_f695c151_4_k_cu_06371553_332594cuda3std3__45__cpo6cbeginE
	.align		8
        /*0030*/ 	.dword	_ZN40_INTERNAL_f695c151_4_k_cu_06371553_332594cuda3std3__45__cpo4cendE
	.align		8
        /*0038*/ 	.dword	_ZN40_INTERNAL_f695c151_4_k_cu_06371553_332594cuda3std3__442_GLOBAL__N__f695c151_4_k_cu_06371553_332596ignoreE
	.align		8
        /*0040*/ 	.dword	_ZN40_INTERNAL_f695c151_4_k_cu_06371553_332594cuda3std3__419piecewise_constructE
	.align		8
        /*0048*/ 	.dword	_ZN40_INTERNAL_f695c151_4_k_cu_06371553_332594cuda3std3__48in_placeE
	.align		8
        /*0050*/ 	.dword	_ZN40_INTERNAL_f695c151_4_k_cu_06371553_332594cuda3std6ranges3__45__cpo4swapE
	.align		8
        /*0058*/ 	.dword	_ZN40_INTERNAL_f695c151_4_k_cu_06371553_332594cuda3std6ranges3__45__cpo9iter_moveE
	.align		8
        /*0060*/ 	.dword	_ZN40_INTERNAL_f695c151_4_k_cu_06371553_332594cute7productE
	.align		8
        /*0068*/ 	.dword	_ZN40_INTERNAL_f695c151_4_k_cu_06371553_332594cute1_E
	.align		8
        /*0070*/ 	.dword	$str$25
	.align		8
        /*0078*/ 	.dword	$str$26
	.align		8
        /*0080*/ 	.dword	$str$29
	.align		8
        /*0088*/ 	.dword	$str$30


//--------------------- .text._ZN7cutlass13device_kernelINS_4gemm6kernel13GemmUniversalIN4cute5tupleIJiiiiEEENS1_10collective13CollectiveMmaINS1_46MainloopSm100TmaUmmaWarpSpecializedBlockScaledILi9ELi2ELi2ENS5_IJNS4_1CILi4EEESB_NSA_ILi1EEEEEEEENS5_IJNSA_ILi256EEENSA_ILi64EEESF_EEENS5_IJNS_12float_e2m1_tENS_13float_ue8m0_tEEEENS5_IJNS5_IJlSC_lEEENS4_6LayoutINS5_IJNS5_IJNS5_IJNSA_ILi32EEESB_EEEiEEESP_NS5_IJSC_iEEEEEENS5_IJNS5_IJNS5_IJNSA_ILi16EEESB_EEEiEEENS5_IJNS5_IJNSA_ILi0EEESC_EEENSA_ILi512EEEEEENS5_IJSV_iEEEEEEEEEEESK_S12_NS4_8TiledMMAINS4_8MMA_AtomIJNS4_23SM100_MMA_MXF4_2x1SM_SSISI_SI_fSJ_Li256ELi64ELi32ELNS4_4UMMA5MajorE0ELS17_0ELNS16_7ScaleInE0ELS18_0EEEEEENSM_INS5_IJSC_SC_SC_EEENS5_IJSV_SV_SV_EEEEENS5_IJNS4_10UnderscoreES1E_S1E_EEEEENS5_IJNS4_28SM100_TMA_2SM_LOAD_MULTICASTES1H_EEENS5_IJNS4_14ComposedLayoutINS4_7SwizzleILi3ELi4ELi3EEENS4_18smem_ptr_flag_bitsILi4EEENSM_INS5_IJNSA_ILi8EEESF_EEENS5_IJSF_SC_EEEEEEENSM_INS5_IJNS5_IJNS5_IJSO_SC_EEENS5_IJSN_NSA_ILi2EEEEEEEEESC_NS5_IJS1U_S1U_EEEEEENS5_IJNS5_IJNS5_IJST_SX_EEESW_EEESV_NS5_IJS1U_SX_EEEEEEEEEEEvNS4_8identityES1I_S24_vS25_EENS_8epilogue10collective18CollectiveEpilogueINS27_23Sm100TmaWarpSpecializedILi3ELi2ELi32ELb1ELb0EEEJNS5_IJNSA_ILi128EEESG_SF_EEENS5_IJNSM_IS2C_SC_EENSM_ISN_SC_EEEEENS_10bfloat16_tESL_S2H_SL_NS27_6fusion15FusionCallbacksIS2B_NS2I_17LinearCombinationIS2H_fS2H_fLNS_15FloatRoundStyleE2EEES2D_S2G_JEEENS4_5SM1004TMEM4LOAD26SM100_TMEM_LOAD_32dp32b32xENS4_13SM90_TMA_LOADENS1J_INS1K_ILi2ELi4ELi3EEENS1M_ILi16EEENSM_INS5_IJS1O_SN_EEENS5_IJSN_SC_EEEEEEENS4_39AutoVectorizingCopyWithAssumedAlignmentILi128EEENS4_14SM90_TMA_STOREES2Y_S30_S30_EEEvvEEEEvNT_6ParamsE --------------------------
	.section	.text._ZN7cutlass13device_kernelINS_4gemm6kernel13GemmUniversalIN4cute5tupleIJiiiiEEENS1_10collective13CollectiveMmaINS1_46MainloopSm100TmaUmmaWarpSpecializedBlockScaledILi9ELi2ELi2ENS5_IJNS4_1CILi4EEESB_NSA_ILi1EEEEEEEENS5_IJNSA_ILi256EEENSA_ILi64EEESF_EEENS5_IJNS_12float_e2m1_tENS_13float_ue8m0_tEEEENS5_IJNS5_IJlSC_lEEENS4_6LayoutINS5_IJNS5_IJNS5_IJNSA_ILi32EEESB_EEEiEEESP_NS5_IJSC_iEEEEEENS5_IJNS5_IJNS5_IJNSA_ILi16EEESB_EEEiEEENS5_IJNS5_IJNSA_ILi0EEESC_EEENSA_ILi512EEEEEENS5_IJSV_iEEEEEEEEEEESK_S12_NS4_8TiledMMAINS4_8MMA_AtomIJNS4_23SM100_MMA_MXF4_2x1SM_SSISI_SI_fSJ_Li256ELi64ELi32ELNS4_4UMMA5MajorE0ELS17_0ELNS16_7ScaleInE0ELS18_0EEEEEENSM_INS5_IJSC_SC_SC_EEENS5_IJSV_SV_SV_EEEEENS5_IJNS4_10UnderscoreES1E_S1E_EEEEENS5_IJNS4_28SM100_TMA_2SM_LOAD_MULTICASTES1H_EEENS5_IJNS4_14ComposedLayoutINS4_7SwizzleILi3ELi4ELi3EEENS4_18smem_ptr_flag_bitsILi4EEENSM_INS5_IJNSA_ILi8EEESF_EEENS5_IJSF_SC_EEEEEEENSM_INS5_IJNS5_IJNS5_IJSO_SC_EEENS5_IJSN_NSA_ILi2EEEEEEEEESC_NS5_IJS1U_S1U_EEEEEENS5_IJNS5_IJNS5_IJST_SX_EEESW_EEESV_NS5_IJS1U_SX_EEEEEEEEEEEvNS4_8identityES1I_S24_vS25_EENS_8epilogue10collective18CollectiveEpilogueINS27_23Sm100TmaWarpSpecializedILi3ELi2ELi32ELb1ELb0EEEJNS5_IJNSA_ILi128EEESG_SF_EEENS5_IJNSM_IS2C_SC_EENSM_ISN_SC_EEEEENS_10bfloat16_tESL_S2H_SL_NS27_6fusion15FusionCallbacksIS2B_NS2I_17LinearCombinationIS2H_fS2H_fLNS_15FloatRoundStyleE2EEES2D_S2G_JEEENS4_5SM1004TMEM4LOAD26SM100_TMEM_LOAD_32dp32b32xENS4_13SM90_TMA_LOADENS1J_INS1K_ILi2ELi4ELi3EEENS1M_ILi16EEENSM_INS5_IJS1O_SN_EEENS5_IJSN_SC_EEEEEEENS4_39AutoVectorizingCopyWithAssumedAlignmentILi128EEENS4_14SM90_TMA_STOREES2Y_S30_S30_EEEvvEEEEvNT_6ParamsE,"ax",@progbits
	.align	128
.text._ZN7cutlass13device_kernelINS_4gemm6kernel13GemmUniversalIN4cute5tupleIJiiiiEEENS1_10collective13CollectiveMmaINS1_46MainloopSm100TmaUmmaWarpSpecializedBlockScaledILi9ELi2ELi2ENS5_IJNS4_1CILi4EEESB_NSA_ILi1EEEEEEEENS5_IJNSA_ILi256EEENSA_ILi64EEESF_EEENS5_IJNS_12float_e2m1_tENS_13float_ue8m0_tEEEENS5_IJNS5_IJlSC_lEEENS4_6LayoutINS5_IJNS5_IJNS5_IJNSA_ILi32EEESB_EEEiEEESP_NS5_IJSC_iEEEEEENS5_IJNS5_IJNS5_IJNSA_ILi16EEESB_EEEiEEENS5_IJNS5_IJNSA_ILi0EEESC_EEENSA_ILi512EEEEEENS5_IJSV_iEEEEEEEEEEESK_S12_NS4_8TiledMMAINS4_8MMA_AtomIJNS4_23SM100_MMA_MXF4_2x1SM_SSISI_SI_fSJ_Li256ELi64ELi32ELNS4_4UMMA5MajorE0ELS17_0ELNS16_7ScaleInE0ELS18_0EEEEEENSM_INS5_IJSC_SC_SC_EEENS5_IJSV_SV_SV_EEEEENS5_IJNS4_10UnderscoreES1E_S1E_EEEEENS5_IJNS4_28SM100_TMA_2SM_LOAD_MULTICASTES1H_EEENS5_IJNS4_14ComposedLayoutINS4_7SwizzleILi3ELi4ELi3EEENS4_18smem_ptr_flag_bitsILi4EEENSM_INS5_IJNSA_ILi8EEESF_EEENS5_IJSF_SC_EEEEEEENSM_INS5_IJNS5_IJNS5_IJSO_SC_EEENS5_IJSN_NSA_ILi2EEEEEEEEESC_NS5_IJS1U_S1U_EEEEEENS5_IJNS5_IJNS5_IJST_SX_EEESW_EEESV_NS5_IJS1U_SX_EEEEEEEEEEEvNS4_8identityES1I_S24_vS25_EENS_8epilogue10collective18CollectiveEpilogueINS27_23Sm100TmaWarpSpecializedILi3ELi2ELi32ELb1ELb0EEEJNS5_IJNSA_ILi128EEESG_SF_EEENS5_IJNSM_IS2C_SC_EENSM_ISN_SC_EEEEENS_10bfloat16_tESL_S2H_SL_NS27_6fusion15FusionCallbacksIS2B_NS2I_17LinearCombinationIS2H_fS2H_fLNS_15FloatRoundStyleE2EEES2D_S2G_JEEENS4_5SM1004TMEM4LOAD26SM100_TMEM_LOAD_32dp32b32xENS4_13SM90_TMA_LOADENS1J_INS1K_ILi2ELi4ELi3EEENS1M_ILi16EEENSM_INS5_IJS1O_SN_EEENS5_IJSN_SC_EEEEEEENS4_39AutoVectorizingCopyWithAssumedAlignmentILi128EEENS4_14SM90_TMA_STOREES2Y_S30_S30_EEEvvEEEEvNT_6ParamsE:
        .type           _ZN7cutlass13device_kernelINS_4gemm6kernel13GemmUniversalIN4cute5tupleIJiiiiEEENS1_10collective13CollectiveMmaINS1_46MainloopSm100TmaUmmaWarpSpecializedBlockScaledILi9ELi2ELi2ENS5_IJNS4_1CILi4EEESB_NSA_ILi1EEEEEEEENS5_IJNSA_ILi256EEENSA_ILi64EEESF_EEENS5_IJNS_12float_e2m1_tENS_13float_ue8m0_tEEEENS5_IJNS5_IJlSC_lEEENS4_6LayoutINS5_IJNS5_IJNS5_IJNSA_ILi32EEESB_EEEiEEESP_NS5_IJSC_iEEEEEENS5_IJNS5_IJNS5_IJNSA_ILi16EEESB_EEEiEEENS5_IJNS5_IJNSA_ILi0EEESC_EEENSA_ILi512EEEEEENS5_IJSV_iEEEEEEEEEEESK_S12_NS4_8TiledMMAINS4_8MMA_AtomIJNS4_23SM100_MMA_MXF4_2x1SM_SSISI_SI_fSJ_Li256ELi64ELi32ELNS4_4UMMA5MajorE0ELS17_0ELNS16_7ScaleInE0ELS18_0EEEEEENSM_INS5_IJSC_SC_SC_EEENS5_IJSV_SV_SV_EEEEENS5_IJNS4_10UnderscoreES1E_S1E_EEEEENS5_IJNS4_28SM100_TMA_2SM_LOAD_MULTICASTES1H_EEENS5_IJNS4_14ComposedLayoutINS4_7SwizzleILi3ELi4ELi3EEENS4_18smem_ptr_flag_bitsILi4EEENSM_INS5_IJNSA_ILi8EEESF_EEENS5_IJSF_SC_EEEEEEENSM_INS5_IJNS5_IJNS5_IJSO_SC_EEENS5_IJSN_NSA_ILi2EEEEEEEEESC_NS5_IJS1U_S1U_EEEEEENS5_IJNS5_IJNS5_IJST_SX_EEESW_EEESV_NS5_IJS1U_SX_EEEEEEEEEEEvNS4_8identityES1I_S24_vS25_EENS_8epilogue10collective18CollectiveEpilogueINS27_23Sm100TmaWarpSpecializedILi3ELi2ELi32ELb1ELb0EEEJNS5_IJNSA_ILi128EEESG_SF_EEENS5_IJNSM_IS2C_SC_EENSM_ISN_SC_EEEEENS_10bfloat16_tESL_S2H_SL_NS27_6fusion15FusionCallbacksIS2B_NS2I_17LinearCombinationIS2H_fS2H_fLNS_15FloatRoundStyleE2EEES2D_S2G_JEEENS4_5SM1004TMEM4LOAD26SM100_TMEM_LOAD_32dp32b32xENS4_13SM90_TMA_LOADENS1J_INS1K_ILi2ELi4ELi3EEENS1M_ILi16EEENSM_INS5_IJS1O_SN_EEENS5_IJSN_SC_EEEEEEENS4_39AutoVectorizingCopyWithAssumedAlignmentILi128EEENS4_14SM90_TMA_STOREES2Y_S30_S30_EEEvvEEEEvNT_6ParamsE,@function
        .size           _ZN7cutlass13device_kernelINS_4gemm6kernel13GemmUniversalIN4cute5tupleIJiiiiEEENS1_10collective13CollectiveMmaINS1_46MainloopSm100TmaUmmaWarpSpecializedBlockScaledILi9ELi2ELi2ENS5_IJNS4_1CILi4EEESB_NSA_ILi1EEEEEEEENS5_IJNSA_ILi256EEENSA_ILi64EEESF_EEENS5_IJNS_12float_e2m1_tENS_13float_ue8m0_tEEEENS5_IJNS5_IJlSC_lEEENS4_6LayoutINS5_IJNS5_IJNS5_IJNSA_ILi32EEESB_EEEiEEESP_NS5_IJSC_iEEEEEENS5_IJNS5_IJNS5_IJNSA_ILi16EEESB_EEEiEEENS5_IJNS5_IJNSA_ILi0EEESC_EEENSA_ILi512EEEEEENS5_IJSV_iEEEEEEEEEEESK_S12_NS4_8TiledMMAINS4_8MMA_AtomIJNS4_23SM100_MMA_MXF4_2x1SM_SSISI_SI_fSJ_Li256ELi64ELi32ELNS4_4UMMA5MajorE0ELS17_0ELNS16_7ScaleInE0ELS18_0EEEEEENSM_INS5_IJSC_SC_SC_EEENS5_IJSV_SV_SV_EEEEENS5_IJNS4_10UnderscoreES1E_S1E_EEEEENS5_IJNS4_28SM100_TMA_2SM_LOAD_MULTICASTES1H_EEENS5_IJNS4_14ComposedLayoutINS4_7SwizzleILi3ELi4ELi3EEENS4_18smem_ptr_flag_bitsILi4EEENSM_INS5_IJNSA_ILi8EEESF_EEENS5_IJSF_SC_EEEEEEENSM_INS5_IJNS5_IJNS5_IJSO_SC_EEENS5_IJSN_NSA_ILi2EEEEEEEEESC_NS5_IJS1U_S1U_EEEEEENS5_IJNS5_IJNS5_IJST_SX_EEESW_EEESV_NS5_IJS1U_SX_EEEEEEEEEEEvNS4_8identityES1I_S24_vS25_EENS_8epilogue10collective18CollectiveEpilogueINS27_23Sm100TmaWarpSpecializedILi3ELi2ELi32ELb1ELb0EEEJNS5_IJNSA_ILi128EEESG_SF_EEENS5_IJNSM_IS2C_SC_EENSM_ISN_SC_EEEEENS_10bfloat16_tESL_S2H_SL_NS27_6fusion15FusionCallbacksIS2B_NS2I_17LinearCombinationIS2H_fS2H_fLNS_15FloatRoundStyleE2EEES2D_S2G_JEEENS4_5SM1004TMEM4LOAD26SM100_TMEM_LOAD_32dp32b32xENS4_13SM90_TMA_LOADENS1J_INS1K_ILi2ELi4ELi3EEENS1M_ILi16EEENSM_INS5_IJS1O_SN_EEENS5_IJSN_SC_EEEEEEENS4_39AutoVectorizingCopyWithAssumedAlignmentILi128EEENS4_14SM90_TMA_STOREES2Y_S30_S30_EEEvvEEEEvNT_6ParamsE,(.L_x_191 - _ZN7cutlass13device_kernelINS_4gemm6kernel13GemmUniversalIN4cute5tupleIJiiiiEEENS1_10collective13CollectiveMmaINS1_46MainloopSm100TmaUmmaWarpSpecializedBlockScaledILi9ELi2ELi2ENS5_IJNS4_1CILi4EEESB_NSA_ILi1EEEEEEEENS5_IJNSA_ILi256EEENSA_ILi64EEESF_EEENS5_IJNS_12float_e2m1_tENS_13float_ue8m0_tEEEENS5_IJNS5_IJlSC_lEEENS4_6LayoutINS5_IJNS5_IJNS5_IJNSA_ILi32EEESB_EEEiEEESP_NS5_IJSC_iEEEEEENS5_IJNS5_IJNS5_IJNSA_ILi16EEESB_EEEiEEENS5_IJNS5_IJNSA_ILi0EEESC_EEENSA_ILi512EEEEEENS5_IJSV_iEEEEEEEEEEESK_S12_NS4_8TiledMMAINS4_8MMA_AtomIJNS4_23SM100_MMA_MXF4_2x1SM_SSISI_SI_fSJ_Li256ELi64ELi32ELNS4_4UMMA5MajorE0ELS17_0ELNS16_7ScaleInE0ELS18_0EEEEEENSM_INS5_IJSC_SC_SC_EEENS5_IJSV_SV_SV_EEEEENS5_IJNS4_10UnderscoreES1E_S1E_EEEEENS5_IJNS4_28SM100_TMA_2SM_LOAD_MULTICASTES1H_EEENS5_IJNS4_14ComposedLayoutINS4_7SwizzleILi3ELi4ELi3EEENS4_18smem_ptr_flag_bitsILi4EEENSM_INS5_IJNSA_ILi8EEESF_EEENS5_IJSF_SC_EEEEEEENSM_INS5_IJNS5_IJNS5_IJSO_SC_EEENS5_IJSN_NSA_ILi2EEEEEEEEESC_NS5_IJS1U_S1U_EEEEEENS5_IJNS5_IJNS5_IJST_SX_EEESW_EEESV_NS5_IJS1U_SX_EEEEEEEEEEEvNS4_8identityES1I_S24_vS25_EENS_8epilogue10collective18CollectiveEpilogueINS27_23Sm100TmaWarpSpecializedILi3ELi2ELi32ELb1ELb0EEEJNS5_IJNSA_ILi128EEESG_SF_EEENS5_IJNSM_IS2C_SC_EENSM_ISN_SC_EEEEENS_10bfloat16_tESL_S2H_SL_NS27_6fusion15FusionCallbacksIS2B_NS2I_17LinearCombinationIS2H_fS2H_fLNS_15FloatRoundStyleE2EEES2D_S2G_JEEENS4_5SM1004TMEM4LOAD26SM100_TMEM_LOAD_32dp32b32xENS4_13SM90_TMA_LOADENS1J_INS1K_ILi2ELi4ELi3EEENS1M_ILi16EEENSM_INS5_IJS1O_SN_EEENS5_IJSN_SC_EEEEEEENS4_39AutoVectorizingCopyWithAssumedAlignmentILi128EEENS4_14SM90_TMA_STOREES2Y_S30_S30_EEEvvEEEEvNT_6ParamsE)
        .other          _ZN7cutlass13device_kernelINS_4gemm6kernel13GemmUniversalIN4cute5tupleIJiiiiEEENS1_10collective13CollectiveMmaINS1_46MainloopSm100TmaUmmaWarpSpecializedBlockScaledILi9ELi2ELi2ENS5_IJNS4_1CILi4EEESB_NSA_ILi1EEEEEEEENS5_IJNSA_ILi256EEENSA_ILi64EEESF_EEENS5_IJNS_12float_e2m1_tENS_13float_ue8m0_tEEEENS5_IJNS5_IJlSC_lEEENS4_6LayoutINS5_IJNS5_IJNS5_IJNSA_ILi32EEESB_EEEiEEESP_NS5_IJSC_iEEEEEENS5_IJNS5_IJNS5_IJNSA_ILi16EEESB_EEEiEEENS5_IJNS5_IJNSA_ILi0EEESC_EEENSA_ILi512EEEEEENS5_IJSV_iEEEEEEEEEEESK_S12_NS4_8TiledMMAINS4_8MMA_AtomIJNS4_23SM100_MMA_MXF4_2x1SM_SSISI_SI_fSJ_Li256ELi64ELi32ELNS4_4UMMA5MajorE0ELS17_0ELNS16_7ScaleInE0ELS18_0EEEEEENSM_INS5_IJSC_SC_SC_EEENS5_IJSV_SV_SV_EEEEENS5_IJNS4_10UnderscoreES1E_S1E_EEEEENS5_IJNS4_28SM100_TMA_2SM_LOAD_MULTICASTES1H_EEENS5_IJNS4_14ComposedLayoutINS4_7SwizzleILi3ELi4ELi3EEENS4_18smem_ptr_flag_bitsILi4EEENSM_INS5_IJNSA_ILi8EEESF_EEENS5_IJSF_SC_EEEEEEENSM_INS5_IJNS5_IJNS5_IJSO_SC_EEENS5_IJSN_NSA_ILi2EEEEEEEEESC_NS5_IJS1U_S1U_EEEEEENS5_IJNS5_IJNS5_IJST_SX_EEESW_EEESV_NS5_IJS1U_SX_EEEEEEEEEEEvNS4_8identityES1I_S24_vS25_EENS_8epilogue10collective18CollectiveEpilogueINS27_23Sm100TmaWarpSpecializedILi3ELi2ELi32ELb1ELb0EEEJNS5_IJNSA_ILi128EEESG_SF_EEENS5_IJNSM_IS2C_SC_EENSM_ISN_SC_EEEEENS_10bfloat16_tESL_S2H_SL_NS27_6fusion15FusionCallbacksIS2B_NS2I_17LinearCombinationIS2H_fS2H_fLNS_15FloatRoundStyleE2EEES2D_S2G_JEEENS4_5SM1004TMEM4LOAD26SM100_TMEM_LOAD_32dp32b32xENS4_13SM90_TMA_LOADENS1J_INS1K_ILi2ELi4ELi3EEENS1M_ILi16EEENSM_INS5_IJS1O_SN_EEENS5_IJSN_SC_EEEEEEENS4_39AutoVectorizingCopyWithAssumedAlignmentILi128EEENS4_14SM90_TMA_STOREES2Y_S30_S30_EEEvvEEEEvNT_6ParamsE,@"STO_CUDA_ENTRY STV_DEFAULT"
_ZN7cutlass13device_kernelINS_4gemm6kernel13GemmUniversalIN4cute5tupleIJiiiiEEENS1_10collective13CollectiveMmaINS1_46MainloopSm100TmaUmmaWarpSpecializedBlockScaledILi9ELi2ELi2ENS5_IJNS4_1CILi4EEESB_NSA_ILi1EEEEEEEENS5_IJNSA_ILi256EEENSA_ILi64EEESF_EEENS5_IJNS_12float_e2m1_tENS_13float_ue8m0_tEEEENS5_IJNS5_IJlSC_lEEENS4_6LayoutINS5_IJNS5_IJNS5_IJNSA_ILi32EEESB_EEEiEEESP_NS5_IJSC_iEEEEEENS5_IJNS5_IJNS5_IJNSA_ILi16EEESB_EEEiEEENS5_IJNS5_IJNSA_ILi0EEESC_EEENSA_ILi512EEEEEENS5_IJSV_iEEEEEEEEEEESK_S12_NS4_8TiledMMAINS4_8MMA_AtomIJNS4_23SM100_MMA_MXF4_2x1SM_SSISI_SI_fSJ_Li256ELi64ELi32ELNS4_4UMMA5MajorE0ELS17_0ELNS16_7ScaleInE0ELS18_0EEEEEENSM_INS5_IJSC_SC_SC_EEENS5_IJSV_SV_SV_EEEEENS5_IJNS4_10UnderscoreES1E_S1E_EEEEENS5_IJNS4_28SM100_TMA_2SM_LOAD_MULTICASTES1H_EEENS5_IJNS4_14ComposedLayoutINS4_7SwizzleILi3ELi4ELi3EEENS4_18smem_ptr_flag_bitsILi4EEENSM_INS5_IJNSA_ILi8EEESF_EEENS5_IJSF_SC_EEEEEEENSM_INS5_IJNS5_IJNS5_IJSO_SC_EEENS5_IJSN_NSA_ILi2EEEEEEEEESC_NS5_IJS1U_S1U_EEEEEENS5_IJNS5_IJNS5_IJST_SX_EEESW_EEESV_NS5_IJS1U_SX_EEEEEEEEEEEvNS4_8identityES1I_S24_vS25_EENS_8epilogue10collective18CollectiveEpilogueINS27_23Sm100TmaWarpSpecializedILi3ELi2ELi32ELb1ELb0EEEJNS5_IJNSA_ILi128EEESG_SF_EEENS5_IJNSM_IS2C_SC_EENSM_ISN_SC_EEEEENS_10bfloat16_tESL_S2H_SL_NS27_6fusion15FusionCallbacksIS2B_NS2I_17LinearCombinationIS2H_fS2H_fLNS_15FloatRoundStyleE2EEES2D_S2G_JEEENS4_5SM1004TMEM4LOAD26SM100_TMEM_LOAD_32dp32b32xENS4_13SM90_TMA_LOADENS1J_INS1K_ILi2ELi4ELi3EEENS1M_ILi16EEENSM_INS5_IJS1O_SN_EEENS5_IJSN_SC_EEEEEEENS4_39AutoVectorizingCopyWithAssumedAlignmentILi128EEENS4_14SM90_TMA_STOREES2Y_S30_S30_EEEvvEEEEvNT_6ParamsE:
[----:B------:R-:W1:Y:S01]  /*0000*/  LDC R1, c[0x0][0x37c] ;  /* 0x0000df00ff017b82 */ /* 0x000e620000000800 */
[----:B------:R-:W2:Y:S01]  /*0010*/  S2R R95, SR_TID.X ;  /* 0x00000000005f7919 */ /* 0x000ea20000002100 */
[----:B------:R-:W3:Y:S06]  /*0020*/  LDCU.64 UR12, c[0x0][0xc90] ;  /* 0x00019200ff0c77ac */ /* 0x000eec0008000a00 */
[----:B------:R-:W4:Y:S01]  /*0030*/  S2UR UR60, SR_CgaCtaId ;  /* 0x00000000003c79c3 */ /* 0x000f220000008800 */
[----:B------:R-:W-:Y:S02]  /*0040*/  PRMT R88, RZ, 0x7610, R88 ;  /* 0x00007610ff587816 */ /* 0x000fe40000000058 */
[----:B------:R-:W-:-:S02]  /*0050*/  ELECT P0, URZ, PT ;  /* 0x0000000000ff782f */ /* 0x000fc40003800000 */
[----:B---3--:R-:W-:-:S04]  /*0060*/  ISETP.NE.U32.AND P1, PT, RZ, UR12, PT ;  /* 0x0000000cff007c0c */ /* 0x008fc8000bf25070 */
[----:B------:R-:W-:Y:S01]  /*0070*/  ISETP.NE.AND.EX P2, PT, RZ, UR13, PT, P1 ;  /* 0x0000000dff007c0c */ /* 0x000fe2000bf45310 */
[----:B----4-:R-:W-:Y:S02]  /*0080*/  ULOP3.LUT UR73, UR60, 0x1, URZ, 0xc0, !UPT ;  /* 0x000000013c497892 */ /* 0x010fe4000f8ec0ff */
[----:B------:R-:W-:Y:S01]  /*0090*/  ULOP3.LUT UR72, UR60, 0x1, URZ, 0x3c, !UPT ;  /* 0x000000013c487892 */ /* 0x000fe2000f8e3cff */
[----:B--2---:R-:W-:-:S05]  /*00a0*/  SHF.R.U32.HI R89, RZ, 0x5, R95 ;  /* 0x00000005ff597819 */ /* 0x004fca000001165f */
[----:B------:R-:W2:Y:S02]  /*00b0*/  SHFL.IDX PT, R0, R89, RZ, 0x1f ;  /* 0x00001fff59007589 */ /* 0x000ea400000e0000 */
[----:B--2---:R-:W-:Y:S02]  /*00c0*/  R2UR UR19, R0 ;  /* 0x00000000001372ca */ /* 0x004fe400000e0000 */
[----:B-1----:R-:W-:Y:S05]  /*00d0*/  @P2 BRA `(.L_x_0) ;  /* 0x0000000000302947 */ /* 0x002fea0003800000 */
[----:B------:R-:W1:Y:S02]  /*00e0*/  LDCU.64 UR4, c[0x0][0xc88] ;  /* 0x00019100ff0477ac */ /* 0x000e640008000a00 */
[----:B-1----:R-:W-:-:S04]  /*00f0*/  UISETP.NE.U32.AND UP0, UPT, UR4, URZ, UPT ;  /* 0x000000ff0400728c */ /* 0x002fc8000bf05070 */
[----:B------:R-:W-:-:S09]  /*0100*/  UISETP.NE.AND.EX UP0, UPT, UR5, URZ, UPT, UP0 ;  /* 0x000000ff0500728c */ /* 0x000fd2000bf05300 */
[----:B------:R-:W-:Y:S05]  /*0110*/  BRA.U !UP0, `(.L_x_1) ;  /* 0x0000000108147547 */ /* 0x000fea000b800000 */
[----:B------:R-:W1:Y:S01]  /*0120*/  LDC.64 R2, c[0x0][0xc88] ;  /* 0x00032200ff027b82 */ /* 0x000e620000000a00 */
[----:B------:R-:W1:Y:S02]  /*0130*/  LDCU.64 UR4, c[0x0][0x358] ;  /* 0x00006b00ff0477ac */ /* 0x000e640008000a00 */
[----:B-1----:R1:W5:Y:S01]  /*0140*/  LDG.E R41, desc[UR4][R2.64] ;  /* 0x0000000402297981 */ /* 0x002362000c1e1900 */
[----:B------:R-:W-:Y:S01]  /*0150*/  HFMA2 R88, -RZ, RZ, 0, 5.9604644775390625e-08 ;  /* 0x00000001ff587431 */ /* 0x000fe200000001ff */
[----:B------:R-:W-:Y:S05]  /*0160*/  BRA `(.L_x_0) ;  /* 0x00000000000c7947 */ /* 0x000fea0003800000 */
.L_x_1:
[----:B------:R-:W1:Y:S01]  /*0170*/  LDCU UR4, c[0x0][0xc80] ;  /* 0x00019000ff0477ac */ /* 0x000e620008000800 */
[----:B------:R-:W-:Y:S01]  /*0180*/  HFMA2 R88, -RZ, RZ, 0, 5.9604644775390625e-08 ;  /* 0x00000001ff587431 */ /* 0x000fe200000001ff */
[----:B-1----:R-:W-:-:S07]  /*0190*/  MOV R41, UR4 ;  /* 0x0000000400297c02 */ /* 0x002fce0008000f00 */
.L_x_0:
[----:B------:R-:W2:Y:S02]  /*01a0*/  LDCU.64 UR4, c[0x0][0xcb0] ;  /* 0x00019600ff0477ac */ /* 0x000ea40008000a00 */
[----:B--2---:R-:W-:-:S04]  /*01b0*/  UISETP.NE.U32.AND UP0, UPT, UR4, URZ, UPT ;  /* 0x000000ff0400728c */ /* 0x004fc8000bf05070 */
[----:B------:R-:W-:-:S09]  /*01c0*/  UISETP.NE.AND.EX UP0, UPT, UR5, URZ, UPT, UP0 ;  /* 0x000000ff0500728c */ /* 0x000fd2000bf05300 */
[----:B------:R-:W-:Y:S05]  /*01d0*/  BRA.U UP0, `(.L_x_2) ;  /* 0x0000000100287547 */ /* 0x000fea000b800000 */
[----:B------:R-:W2:Y:S02]  /*01e0*/  LDCU.64 UR4, c[0x0][0xca8] ;  /* 0x00019500ff0477ac */ /* 0x000ea40008000a00 */
[----:B--2---:R-:W-:-:S04]  /*01f0*/  UISETP.NE.U32.AND UP0, UPT, UR4, URZ, UPT ;  /* 0x000000ff0400728c */ /* 0x004fc8000bf05070 */
[----:B------:R-:W-:-:S09]  /*0200*/  UISETP.NE.AND.EX UP0, UPT, UR5, URZ, UPT, UP0 ;  /* 0x000000ff0500728c */ /* 0x000fd2000bf05300 */
[----:B------:R-:W-:Y:S05]  /*0210*/  BRA.U !UP0, `(.L_x_3) ;  /* 0x0000000108107547 */ /* 0x000fea000b800000 */
[----:B------:R-:W2:Y:S01]  /*0220*/  LDC.64 R38, c[0x0][0xca8] ;  /* 0x00032a00ff267b82 */ /* 0x000ea20000000a00 */
[----:B------:R-:W2:Y:S02]  /*0230*/  LDCU.64 UR4, c[0x0][0x358] ;  /* 0x00006b00ff0477ac */ /* 0x000ea40008000a00 */
[----:B--2---:R2:W5:Y:S01]  /*0240*/  LDG.E R38, desc[UR4][R38.64] ;  /* 0x0000000426267981 */ /* 0x004562000c1e1900 */
[----:B------:R-:W-:Y:S05]  /*0250*/  BRA `(.L_x_2) ;  /* 0x0000000000087947 */ /* 0x000fea0003800000 */
.L_x_3:
[----:B------:R-:W2:Y:S02]  /*0260*/  LDCU UR4, c[0x0][0xca0] ;  /* 0x00019400ff0477ac */ /* 0x000ea40008000800 */
[----:B--2---:R-:W-:Y:S02]  /*0270*/  MOV R38, UR4 ;  /* 0x0000000400267c02 */ /* 0x004fe40008000f00 */
.L_x_2:
[----:B------:R-:W-:Y:S01]  /*0280*/  IMAD.U32 R0, RZ, RZ, UR19 ;  /* 0x00000013ff007e24 */ /* 0x000fe2000f8e00ff */
[----:B------:R-:W-:Y:S04]  /*0290*/  BSSY.RECONVERGENT B0, `(.L_x_4) ;  /* 0x0000012000007945 */ /* 0x000fe80003800200 */
[C---:B------:R-:W-:Y:S02]  /*02a0*/  ISETP.NE.OR P3, PT, R0.reuse, 0x1, !P0 ;  /* 0x000000010000780c */ /* 0x040fe40004765670 */
[----:B------:R-:W-:-:S11]  /*02b0*/  ISETP.NE.OR P2, PT, R0, 0x3, !P0 ;  /* 0x000000030000780c */ /* 0x000fd60004745670 */
[----:B------:R-:W-:Y:S05]  /*02c0*/  @P3 BRA `(.L_x_5) ;  /* 0x0000000000383947 */ /* 0x000fea0003800000 */
[----:B------:R-:W3:Y:S02]  /*02d0*/  LDCU.64 UR4, c[0x0][0x348] ;  /* 0x00006900ff0477ac */ /* 0x000ee40008000a00 */
[----:B---3--:R-:W-:Y:S02]  /*02e0*/  UIADD3 UR10, UP3, UPT, UR4, 0x80, URZ ;  /* 0x00000080040a7890 */ /* 0x008fe4000ff7e0ff */
[----:B------:R-:W-:Y:S02]  /*02f0*/  UIADD3 UR8, UP2, UPT, UR4, 0x180, URZ ;  /* 0x0000018004087890 */ /* 0x000fe4000ff5e0ff */
[----:B------:R-:W-:Y:S02]  /*0300*/  UIADD3 UR6, UP1, UPT, UR4, 0x280, URZ ;  /* 0x0000028004067890 */ /* 0x000fe4000ff3e0ff */
[----:B------:R-:W-:Y:S02]  /*0310*/  UIADD3 UR4, UP0, UPT, UR4, 0x380, URZ ;  /* 0x0000038004047890 */ /* 0x000fe4000ff1e0ff */
[----:B------:R-:W-:-:S02]  /*0320*/  UIADD3.X UR11, UPT, UPT, URZ, UR5, URZ, UP3, !UPT ;  /* 0x00000005ff0b7290 */ /* 0x000fc40009ffe4ff */
[----:B------:R-:W-:Y:S02]  /*0330*/  UIADD3.X UR9, UPT, UPT, URZ, UR5, URZ, UP2, !UPT ;  /* 0x00000005ff097290 */ /* 0x000fe400097fe4ff */
[----:B------:R-:W-:Y:S02]  /*0340*/  UIADD3.X UR7, UPT, UPT, URZ, UR5, URZ, UP1, !UPT ;  /* 0x00000005ff077290 */ /* 0x000fe40008ffe4ff */
[----:B------:R-:W-:-:S03]  /*0350*/  UIADD3.X UR5, UPT, UPT, URZ, UR5, URZ, UP0, !UPT ;  /* 0x00000005ff057290 */ /* 0x000fc600087fe4ff */
[----:B------:R3:W-:Y:S02]  /*0360*/  UTMACCTL.PF [UR10] ;  /* 0x000000000a0079b9 */ /* 0x0007e40008040000 */
[----:B------:R3:W-:Y:S02]  /*0370*/  UTMACCTL.PF [UR8] ;  /* 0x00000000080079b9 */ /* 0x0007e40008040000 */
[----:B------:R3:W-:Y:S02]  /*0380*/  UTMACCTL.PF [UR6] ;  /* 0x00000000060079b9 */ /* 0x0007e40008040000 */
[----:B------:R3:W-:Y:S02]  /*0390*/  UTMACCTL.PF [UR4] ;  /* 0x00000000040079b9 */ /* 0x0007e40008040000 */
[----:B---3--:R-:W-:Y:S01]  /*03a0*/  NOP ;  /* 0x0000000000007918 */ /* 0x008fe20000000000 */
.L_x_5:
[----:B------:R-:W-:Y:S05]  /*03b0*/  BSYNC.RECONVERGENT B0 ;  /* 0x0000000000007941 */ /* 0x000fea0003800200 */
.L_x_4:
[----:B------:R-:W-:Y:S04]  /*03c0*/  BSSY.RECONVERGENT B0, `(.L_x_6) ;  /* 0x000000a000007945 */ /* 0x000fe80003800200 */
[----:B------:R-:W-:Y:S05]  /*03d0*/  @P2 BRA `(.L_x_7) ;  /* 0x0000000000202947 */ /* 0x000fea0003800000 */
[----:B------:R-:W3:Y:S02]  /*03e0*/  LDCU.64 UR4, c[0x0][0x348] ;  /* 0x00006900ff0477ac */ /* 0x000ee40008000a00 */
[----:B---3--:R-:W-:Y:S02]  /*03f0*/  UIADD3 UR6, UP1, UPT, UR4, 0x980, URZ ;  /* 0x0000098004067890 */ /* 0x008fe4000ff3e0ff */
[----:B------:R-:W-:Y:S02]  /*0400*/  UIADD3 UR4, UP0, UPT, UR4, 0xa80, URZ ;  /* 0x00000a8004047890 */ /* 0x000fe4000ff1e0ff */
[----:B------:R-:W-:Y:S02]  /*0410*/  UIADD3.X UR7, UPT, UPT, URZ, UR5, URZ, UP1, !UPT ;  /* 0x00000005ff077290 */ /* 0x000fe40008ffe4ff */
[----:B------:R-:W-:-:S07]  /*0420*/  UIADD3.X UR5, UPT, UPT, URZ, UR5, URZ, UP0, !UPT ;  /* 0x00000005ff057290 */ /* 0x000fce00087fe4ff */
[----:B------:R3:W-:Y:S02]  /*0430*/  UTMACCTL.PF [UR6] ;  /* 0x00000000060079b9 */ /* 0x0007e40008040000 */
[----:B------:R3:W-:Y:S02]  /*0440*/  UTMACCTL.PF [UR4] ;  /* 0x00000000040079b9 */ /* 0x0007e40008040000 */
[----:B---3--:R-:W-:Y:S01]  /*0450*/  NOP ;  /* 0x0000000000007918 */ /* 0x008fe20000000000 */
.L_x_7:
[----:B------:R-:W-:Y:S05]  /*0460*/  BSYNC.RECONVERGENT B0 ;  /* 0x0000000000007941 */ /* 0x000fea0003800200 */
.L_x_6:
[----:B------:R-:W3:Y:S01]  /*0470*/  LDCU.64 UR4, c[0x0][0xc88] ;  /* 0x00019100ff0477ac */ /* 0x000ee20008000a00 */
[----:B------:R-:W-:Y:S01]  /*0480*/  ISETP.NE.AND.EX P1, PT, RZ, UR13, PT, P1 ;  /* 0x0000000dff007c0c */ /* 0x000fe2000bf25310 */
[----:B------:R-:W-:Y:S01]  /*0490*/  UPLOP3.LUT UP3, UPT, UPT, UPT, UPT, 0x80, 0x8 ;  /* 0x000000000008789c */ /* 0x000fe20003f6f070 */
[----:B---3--:R-:W-:-:S04]  /*04a0*/  ISETP.NE.U32.AND P2, PT, RZ, UR4, PT ;  /* 0x00000004ff007c0c */ /* 0x008fc8000bf45070 */
[----:B------:R-:W-:-:S13]  /*04b0*/  ISETP.NE.AND.EX P2, PT, RZ, UR5, PT, P2 ;  /* 0x00000005ff007c0c */ /* 0x000fda000bf45320 */
[----:B------:R-:W-:Y:S05]  /*04c0*/  @P2 BRA P1, `(.L_x_8) ;  /* 0x0000000000282947 */ /* 0x000fea0000800000 */
[----:B------:R-:W-:Y:S01]  /*04d0*/  UISETP.NE.U32.AND UP0, UPT, UR12, URZ, UPT ;  /* 0x000000ff0c00728c */ /* 0x000fe2000bf05070 */
[----:B-----5:R-:W-:Y:S01]  /*04e0*/  FSETP.NEU.AND P1, PT, R41, RZ, PT ;  /* 0x000000ff2900720b */ /* 0x020fe20003f2d000 */
[----:B------:R-:W-:Y:S02]  /*04f0*/  UISETP.NE.U32.AND UP2, UPT, UR4, URZ, UPT ;  /* 0x000000ff0400728c */ /* 0x000fe4000bf45070 */
[----:B------:R-:W-:Y:S02]  /*0500*/  UISETP.NE.AND.EX UP1, UPT, UR13, URZ, UPT, UP0 ;  /* 0x000000ff0d00728c */ /* 0x000fe4000bf25300 */
[----:B------:R-:W-:-:S04]  /*0510*/  UISETP.NE.AND.EX UP0, UPT, UR5, URZ, UPT, UP2 ;  /* 0x000000ff0500728c */ /* 0x000fc8000bf05320 */
[----:B------:R-:W-:-:S04]  /*0520*/  USEL UR4, URZ, 0xffffffff, UP0 ;  /* 0xffffffffff047887 */ /* 0x000fc80008000000 */
[----:B------:R-:W-:Y:S01]  /*0530*/  VOTEU.ANY UP0, P1 ;  /* 0x0000000000ff7886 */ /* 0x000fe20000800100 */
[----:B------:R-:W-:-:S04]  /*0540*/  @!UP1 USEL UR4, URZ, 0xffffffff, UP0 ;  /* 0xffffffffff049887 */ /* 0x000fc80008000000 */
[----:B------:R-:W-:-:S04]  /*0550*/  ULOP3.LUT UR4, UR4, 0x1, URZ, 0xc0, !UPT ;  /* 0x0000000104047892 */ /* 0x000fc8000f8ec0ff */
[----:B------:R-:W-:-:S11]  /*0560*/  UISETP.NE.U32.AND UP3, UPT, UR4, 0x1, UPT ;  /* 0x000000010400788c */ /* 0x000fd6000bf65070 */
.L_x_8:
[----:B------:R-:W3:Y:S01]  /*0570*/  SHFL.IDX PT, R0, R89, RZ, 0x1f ;  /* 0x00001fff59007589 */ /* 0x000ee200000e0000 */
[----:B------:R-:W-:-:S04]  /*0580*/  UISETP.NE.AND UP0, UPT, UR19, 0x2, UPT ;  /* 0x000000021300788c */ /* 0x000fc8000bf05270 */
[----:B------:R-:W-:Y:S02]  /*0590*/  UISETP.EQ.AND UP1, UPT, UR73, URZ, !UP0 ;  /* 0x000000ff4900728c */ /* 0x000fe4000c722270 */
[----:B------:R-:W-:-:S04]  /*05a0*/  USEL UR51, URZ, 0x1, UP0 ;  /* 0x00000001ff337887 */ /* 0x000fc80008000000 */
[----:B------:R-:W-:Y:S02]  /*05b0*/  PLOP3.LUT P4, PT, P0, PT, UP1, 0x80, 0x8 ;  /* 0x000000000008781c */ /* 0x000fe4000078f018 */
[----:B---3--:R-:W-:-:S13]  /*05c0*/  ISETP.NE.AND P1, PT, R0, RZ, PT ;  /* 0x000000ff0000720c */ /* 0x008fda0003f25270 */
[----:B------:R-:W-:Y:S05]  /*05d0*/  @P1 BRA `(.L_x_9) ;  /* 0x0000000000881947 */ /* 0x000fea0003800000 */
[----:B------:R-:W-:Y:S01]  /*05e0*/  ELECT P1, URZ, PT ;  /* 0x0000000000ff782f */ /* 0x000fe20003820000 */
[----:B------:R-:W-:-:S12]  /*05f0*/  BSSY.RECONVERGENT B0, `(.L_x_9) ;  /* 0x0000020000007945 */ /* 0x000fd80003800200 */
[----:B------:R-:W-:Y:S05]  /*0600*/  @!P1 BRA `(.L_x_10) ;  /* 0x0000000000789947 */ /* 0x000fea0003800000 */
[----:B------:R-:W-:Y:S01]  /*0610*/  UMOV UR4, 0x400 ;  /* 0x0000040000047882 */ /* 0x000fe20000000000 */
[----:B------:R-:W-:Y:S01]  /*0620*/  UMOV UR8, 0x1 ;  /* 0x0000000100087882 */ /* 0x000fe20000000000 */
[----:B------:R-:W-:Y:S01]  /*0630*/  UMOV UR6, 0x5 ;  /* 0x0000000500067882 */ /* 0x000fe20000000000 */
[----:B------:R-:W-:Y:S02]  /*0640*/  ULEA UR4, UR60, UR4, 0x18 ;  /* 0x000000043c047291 */ /* 0x000fe4000f8ec0ff */
[----:B------:R-:W-:-:S04]  /*0650*/  UIADD3 UR8, UPT, UPT, -UR8, 0x100000, URZ ;  /* 0x0010000008087890 */ /* 0x000fc8000fffe1ff */
[----:B------:R-:W-:Y:S02]  /*0660*/  USHF.L.U32 UR9, UR8, 0xb, URZ ;  /* 0x0000000b08097899 */ /* 0x000fe400080006ff */
[----:B------:R-:W-:Y:S02]  /*0670*/  USHF.L.U32 UR8, UR8, 0x1, URZ ;  /* 0x0000000108087899 */ /* 0x000fe400080006ff */
[----:B------:R-:W-:-:S04]  /*0680*/  UIADD3 UR6, UPT, UPT, -UR6, 0x100000, URZ ;  /* 0x0010000006067890 */ /* 0x000fc8000fffe1ff */
[----:B------:R-:W-:Y:S02]  /*0690*/  USHF.L.U32 UR7, UR6, 0xb, URZ ;  /* 0x0000000b06077899 */ /* 0x000fe400080006ff */
[----:B------:R-:W-:Y:S01]  /*06a0*/  USHF.L.U32 UR6, UR6, 0x1, URZ ;  /* 0x0000000106067899 */ /* 0x000fe200080006ff */
[----:B------:R-:W3:Y:S03]  /*06b0*/  FENCE.VIEW.ASYNC.S ;  /* 0x00000000000073c6 */ /* 0x000ee60000000000 */
[----:B---3--:R3:W4:Y:S08]  /*06c0*/  SYNCS.EXCH.64 URZ, [UR4], UR8 ;  /* 0x0000000804ff75b2 */ /* 0x0087300008000100 */
[----:B------:R3:W1:Y:S01]  /*06d0*/  SYNCS.EXCH.64 URZ, [UR4+0x48], UR6 ;  /* 0x0000480604ff75b2 */ /* 0x0006620008000100 */
        /* <DEDUP_REMOVED lines=15> */
[----:B------:R3:W1:Y:S02]  /*07d0*/  SYNCS.EXCH.64 URZ, [UR4+0x88], UR6 ;  /* 0x0000880604ff75b2 */ /* 0x0006640008000100 */
[----:B---34-:R-:W-:Y:S01]  /*07e0*/  NOP ;  /* 0x0000000000007918 */ /* 0x018fe20000000000 */
.L_x_10:
[----:B------:R-:W-:Y:S05]  /*07f0*/  BSYNC.RECONVERGENT B0 ;  /* 0x0000000000007941 */ /* 0x000fea0003800200 */
.L_x_9:
[----:B------:R-:W3:Y:S01]  /*0800*/  SHFL.IDX PT, R0, R89, RZ, 0x1f ;  /* 0x00001fff59007589 */ /* 0x000ee200000e0000 */
[----:B------:R-:W-:Y:S01]  /*0810*/  NOP ;  /* 0x0000000000007918 */ /* 0x000fe20000000000 */
[----:B---3--:R-:W-:-:S13]  /*0820*/  ISETP.NE.AND P1, PT, R0, 0x1, PT ;  /* 0x000000010000780c */ /* 0x008fda0003f25270 */
[----:B------:R-:W-:Y:S05]  /*0830*/  @P1 BRA `(.L_x_11) ;  /* 0x00000000004c1947 */ /* 0x000fea0003800000 */
        /* <DEDUP_REMOVED lines=10> */
[----:B------:R-:W-:Y:S01]  /*08e0*/  ELECT P1, URZ, PT ;  /* 0x0000000000ff782f */ /* 0x000fe20003820000 */
[----:B------:R-:W3:Y:S02]  /*08f0*/  FENCE.VIEW.ASYNC.S ;  /* 0x00000000000073c6 */ /* 0x000ee40000000000 */
[----:B---3--:R3:W4:Y:S08]  /*0900*/  SYNCS.EXCH.64 URZ, [UR4+0x90], UR8 ;  /* 0x0000900804ff75b2 */ /* 0x0087300008000100 */
[----:B------:R3:W1:Y:S01]  /*0910*/  SYNCS.EXCH.64 URZ, [UR4+0xa8], UR6 ;  /* 0x0000a80604ff75b2 */ /* 0x0006620008000100 */
[----:B------:R3:W1:Y:S01]  /*0920*/  SYNCS.EXCH.64 URZ, [UR4+0x98], UR8 ;  /* 0x0000980804ff75b2 */ /* 0x0006620008000100 */
[----:B------:R3:W1:Y:S01]  /*0930*/  SYNCS.EXCH.64 URZ, [UR4+0xb0], UR6 ;  /* 0x0000b00604ff75b2 */ /* 0x0006620008000100 */
[----:B------:R3:W1:Y:S01]  /*0940*/  SYNCS.EXCH.64 URZ, [UR4+0xa0], UR8 ;  /* 0x0000a00804ff75b2 */ /* 0x0006620008000100 */
[----:B------:R3:W1:Y:S01]  /*0950*/  SYNCS.EXCH.64 URZ, [UR4+0xb8], UR6 ;  /* 0x0000b80604ff75b2 */ /* 0x0006620008000100 */
[----:B------:R-:W-:Y:S01]  /*0960*/  NOP ;  /* 0x0000000000007918 */ /* 0x000fe20000000000 */
.L_x_11:
[----:B------:R-:W2:Y:S01]  /*0970*/  SHFL.IDX PT, R0, R89, RZ, 0x1f ;  /* 0x00001fff59007589 */ /* 0x000ea200000e0000 */
[----:B------:R-:W-:Y:S01]  /*0980*/  NOP ;  /* 0x0000000000007918 */ /* 0x000fe20000000000 */
[----:B--2---:R-:W-:-:S13]  /*0990*/  ISETP.NE.AND P1, PT, R0, 0x3, PT ;  /* 0x000000030000780c */ /* 0x004fda0003f25270 */
[----:B------:R-:W-:Y:S05]  /*09a0*/  @P1 BRA `(.L_x_12) ;  /* 0x00000000002c1947 */ /* 0x000fea0003800000 */
[----:B---3--:R-:W-:Y:S01]  /*09b0*/  UMOV UR6, 0x400 ;  /* 0x0000040000067882 */ /* 0x008fe20000000000 */
[----:B------:R-:W-:Y:S01]  /*09c0*/  UMOV UR4, 0x20 ;  /* 0x0000002000047882 */ /* 0x000fe20000000000 */
[----:B------:R-:W-:Y:S02]  /*09d0*/  ULEA UR6, UR60, UR6, 0x18 ;  /* 0x000000063c067291 */ /* 0x000fe4000f8ec0ff */
[----:B------:R-:W-:-:S04]  /*09e0*/  UIADD3 UR4, UPT, UPT, -UR4, 0x100000, URZ ;  /* 0x0010000004047890 */ /* 0x000fc8000fffe1ff */
[----:B------:R-:W-:Y:S02]  /*09f0*/  USHF.L.U32 UR5, UR4, 0xb, URZ ;  /* 0x0000000b04057899 */ /* 0x000fe400080006ff */
[----:B------:R-:W-:Y:S01]  /*0a00*/  USHF.L.U32 UR4, UR4, 0x1, URZ ;  /* 0x0000000104047899 */ /* 0x000fe200080006ff */
[----:B------:R-:W-:Y:S01]  /*0a10*/  ELECT P1, URZ, PT ;  /* 0x0000000000ff782f */ /* 0x000fe20003820000 */
[----:B------:R-:W2:Y:S10]  /*0a20*/  FENCE.VIEW.ASYNC.S ;  /* 0x00000000000073c6 */ /* 0x000eb40000000000 */
[----:B--2---:R2:W3:Y:S01]  /*0a30*/  SYNCS.EXCH.64 URZ, [UR6+0xc0], UR4 ;  /* 0x0000c00406ff75b2 */ /* 0x0044e20008000100 */
[----:B------:R2:W1:Y:S01]  /*0a40*/  SYNCS.EXCH.64 URZ, [UR6+0xc8], UR4 ;  /* 0x0000c80406ff75b2 */ /* 0x0004620008000100 */
[----:B------:R-:W-:Y:S01]  /*0a50*/  NOP ;  /* 0x0000000000007918 */ /* 0x000fe20000000000 */
.L_x_12:
[----:B------:R-:W4:Y:S01]  /*0a60*/  SHFL.IDX PT, R0, R89, RZ, 0x1f ;  /* 0x00001fff59007589 */ /* 0x000f2200000e0000 */
[----:B------:R-:W-:Y:S01]  /*0a70*/  NOP ;  /* 0x0000000000007918 */ /* 0x000fe20000000000 */
[----:B----4-:R-:W-:-:S13]  /*0a80*/  ISETP.NE.AND P1, PT, R0, 0x4, PT ;  /* 0x000000040000780c */ /* 0x010fda0003f25270 */
[----:B------:R-:W-:Y:S05]  /*0a90*/  @P1 BRA `(.L_x_13) ;  /* 0x0000000000481947 */ /* 0x000fea0003800000 */
[----:B--23--:R-:W-:Y:S01]  /*0aa0*/  UMOV UR4, 0xe20 ;  /* 0x00000e2000047882 */ /* 0x00cfe20000000000 */
[----:B------:R-:W-:Y:S01]  /*0ab0*/  UMOV UR6, 0x400 ;  /* 0x0000040000067882 */ /* 0x000fe20000000000 */
[----:B------:R-:W-:Y:S01]  /*0ac0*/  USEL UR4, UR4, 0xc20, UP3 ;  /* 0x00000c2004047887 */ /* 0x000fe20009800000 */
        /* <DEDUP_REMOVED lines=9> */
[----:B------:R-:W2:Y:S02]  /*0b60*/  FENCE.VIEW.ASYNC.S ;  /* 0x00000000000073c6 */ /* 0x000ea40000000000 */
[----:B--2---:R4:W2:Y:S08]  /*0b70*/  SYNCS.EXCH.64 URZ, [UR6+0xd0], UR8 ;  /* 0x0000d00806ff75b2 */ /* 0x0048b00008000100 */
[----:B------:R4:W3:Y:S01]  /*0b80*/  SYNCS.EXCH.64 URZ, [UR6+0xe0], UR4 ;  /* 0x0000e00406ff75b2 */ /* 0x0008e20008000100 */
[----:B------:R4:W1:Y:S01]  /*0b90*/  SYNCS.EXCH.64 URZ, [UR6+0xd8], UR8 ;  /* 0x0000d80806ff75b2 */ /* 0x0008620008000100 */
[----:B------:R4:W1:Y:S02]  /*0ba0*/  SYNCS.EXCH.64 URZ, [UR6+0xe8], UR4 ;  /* 0x0000e80406ff75b2 */ /* 0x0008640008000100 */
[----:B----4-:R-:W-:Y:S01]  /*0bb0*/  NOP ;  /* 0x0000000000007918 */ /* 0x010fe20000000000 */
.L_x_13:
[----:B------:R-:W4:Y:S01]  /*0bc0*/  SHFL.IDX PT, R0, R89, RZ, 0x1f ;  /* 0x00001fff59007589 */ /* 0x000f2200000e0000 */
[----:B------:R-:W-:Y:S01]  /*0bd0*/  NOP ;  /* 0x0000000000007918 */ /* 0x000fe20000000000 */
[----:B----4-:R-:W-:-:S13]  /*0be0*/  ISETP.NE.AND P1, PT, R0, 0x5, PT ;  /* 0x000000050000780c */ /* 0x010fda0003f25270 */
[----:B------:R-:W-:Y:S05]  /*0bf0*/  @P1 BRA `(.L_x_14) ;  /* 0x0000000000441947 */ /* 0x000fea0003800000 */
[----:B--23--:R-:W-:Y:S01]  /*0c00*/  UMOV UR4, 0x400 ;  /* 0x0000040000047882 */ /* 0x00cfe20000000000 */
        /* <DEDUP_REMOVED lines=16> */
.L_x_14:
[----:B------:R-:W4:Y:S01]  /*0d10*/  SHFL.IDX PT, R0, R89, RZ, 0x1f ;  /* 0x00001fff59007589 */ /* 0x000f2200000e0000 */
[----:B------:R-:W-:Y:S01]  /*0d20*/  ISETP.NE.OR P0, PT, RZ, UR19, !P0 ;  /* 0x00000013ff007c0c */ /* 0x000fe2000c705670 */
[----:B------:R-:W-:Y:S01]  /*0d30*/  NOP ;  /* 0x0000000000007918 */ /* 0x000fe20000000000 */
[----:B----4-:R-:W-:-:S13]  /*0d40*/  ISETP.NE.AND P1, PT, R0, 0x3, PT ;  /* 0x000000030000780c */ /* 0x010fda0003f25270 */
[----:B------:R-:W-:Y:S05]  /*0d50*/  @P1 BRA `(.L_x_15) ;  /* 0x0000000000341947 */ /* 0x000fea0003800000 */
[----:B--23--:R-:W-:Y:S01]  /*0d60*/  UMOV UR4, 0x400 ;  /* 0x0000040000047882 */ /* 0x00cfe20000000000 */
[----:B------:R-:W-:Y:S01]  /*0d70*/  UMOV UR6, 0x20 ;  /* 0x0000002000067882 */ /* 0x000fe20000000000 */
[----:B------:R-:W-:Y:S02]  /*0d80*/  ULEA UR4, UR60, UR4, 0x18 ;  /* 0x000000043c047291 */ /* 0x000fe4000f8ec0ff */
[----:B------:R-:W-:-:S04]  /*0d90*/  UIADD3 UR6, UPT, UPT, -UR6, 0x100000, URZ ;  /* 0x0010000006067890 */ /* 0x000fc8000fffe1ff */
[----:B------:R-:W-:Y:S02]  /*0da0*/  USHF.L.U32 UR7, UR6, 0xb, URZ ;  /* 0x0000000b06077899 */ /* 0x000fe400080006ff */
[----:B------:R-:W-:Y:S01]  /*0db0*/  USHF.L.U32 UR6, UR6, 0x1, URZ ;  /* 0x0000000106067899 */ /* 0x000fe200080006ff */
[----:B------:R-:W-:Y:S01]  /*0dc0*/  ELECT P1, URZ, PT ;  /* 0x0000000000ff782f */ /* 0x000fe20003820000 */
[----:B------:R-:W2:Y:S10]  /*0dd0*/  FENCE.VIEW.ASYNC.S ;  /* 0x00000000000073c6 */ /* 0x000eb40000000000 */
[----:B--2---:R4:W2:Y:S01]  /*0de0*/  SYNCS.EXCH.64 URZ, [UR4+0x110], UR6 ;  /* 0x0001100604ff75b2 */ /* 0x0048a20008000100 */
[----:B------:R4:W3:Y:S01]  /*0df0*/  SYNCS.EXCH.64 URZ, [UR4+0x120], UR6 ;  /* 0x0001200604ff75b2 */ /* 0x0008e20008000100 */
[----:B------:R4:W1:Y:S01]  /*0e00*/  SYNCS.EXCH.64 URZ, [UR4+0x118], UR6 ;  /* 0x0001180604ff75b2 */ /* 0x0008620008000100 */
[----:B------:R4:W1:Y:S02]  /*0e10*/  SYNCS.EXCH.64 URZ, [UR4+0x128], UR6 ;  /* 0x0001280604ff75b2 */ /* 0x0008640008000100 */
[----:B----4-:R-:W-:Y:S01]  /*0e20*/  NOP ;  /* 0x0000000000007918 */ /* 0x010fe20000000000 */
.L_x_15:
[----:B------:R-:W-:Y:S01]  /*0e30*/  VOTEU.ALL UP0, P0 ;  /* 0x0000000000ff7886 */ /* 0x000fe20000000000 */
[----:B--23--:R-:W-:Y:S01]  /*0e40*/  UMOV UR4, 0x20 ;  /* 0x0000002000047882 */ /* 0x00cfe20000000000 */
[----:B------:R-:W2:Y:S01]  /*0e50*/  LDCU UR32, c[0x0][0x36c] ;  /* 0x00006d80ff2077ac */ /* 0x000ea20008000800 */
[----:B------:R-:W-:Y:S01]  /*0e60*/  NOP ;  /* 0x0000000000007918 */ /* 0x000fe20000000000 */
[----:B------:R-:W-:Y:S01]  /*0e70*/  LOP3.LUT R0, R95, 0x1f, RZ, 0xc0, !PT ;  /* 0x0000001f5f007812 */ /* 0x000fe200078ec0ff */
[----:B------:R-:W-:Y:S01]  /*0e80*/  @!UP0 UMOV UR6, 0x400 ;  /* 0x0000040000068882 */ /* 0x000fe20000000000 */
[----:B------:R-:W-:-:S04]  /*0e90*/  @!UP0 UIADD3 UR4, UPT, UPT, -UR4, 0x100000, URZ ;  /* 0x0010000004048890 */ /* 0x000fc8000fffe1ff */
[----:B------:R-:W-:Y:S02]  /*0ea0*/  @!UP0 USHF.L.U32 UR5, UR4, 0xb, URZ ;  /* 0x0000000b04058899 */ /* 0x000fe400080006ff */
[----:B------:R-:W-:Y:S02]  /*0eb0*/  @!UP0 USHF.L.U32 UR4, UR4, 0x1, URZ ;  /* 0x0000000104048899 */ /* 0x000fe400080006ff */
[----:B------:R-:W-:Y:S01]  /*0ec0*/  @!UP0 ULEA UR6, UR60, UR6, 0x18 ;  /* 0x000000063c068291 */ /* 0x000fe2000f8ec0ff */
[----:B------:R-:W-:Y:S01]  /*0ed0*/  VOTEU.ALL UP0, P0 ;  /* 0x0000000000ff7886 */ /* 0x000fe20000000000 */
[----:B------:R-:W-:Y:S02]  /*0ee0*/  UISETP.NE.AND UP4, UPT, UR19, URZ, UPT ;  /* 0x000000ff1300728c */ /* 0x000fe4000bf85270 */
[----:B--2---:R-:W-:Y:S01]  /*0ef0*/  UISETP.EQ.U32.AND UP1, UPT, UR32, 0x1, UPT ;  /* 0x000000012000788c */ /* 0x004fe2000bf22070 */
[----:B------:R-:W2:Y:S07]  /*0f00*/  FENCE.VIEW.ASYNC.S ;  /* 0x00000000000073c6 */ /* 0x000eae0000000000 */
[----:B--2---:R2:W3:Y:S01]  /*0f10*/  @!UP0 SYNCS.EXCH.64 URZ, [UR6+0x130], UR4 ;  /* 0x0001300406ff85b2 */ /* 0x0044e20008000100 */
[----:B------:R-:W-:Y:S05]  /*0f20*/  BRA.U !UP1, `(.L_x_16) ;  /* 0x0000000109087547 */ /* 0x000fea000b800000 */
[----:B-1-3--:R-:W-:Y:S01]  /*0f30*/  UCGABAR_ARV ;  /* 0x00000000000079c7 */ /* 0x00afe20008000000 */
[----:B------:R-:W-:Y:S05]  /*0f40*/  BRA `(.L_x_17) ;  /* 0x0000000000047947 */ /* 0x000fea0003800000 */
.L_x_16:
[----:B-1-3--:R-:W-:Y:S01]  /*0f50*/  NOP ;  /* 0x0000000000007918 */ /* 0x00afe20000000000 */
.L_x_17:
[----:B------:R-:W1:Y:S01]  /*0f60*/  S2UR UR70, SR_CTAID.X ;  /* 0x00000000004679c3 */ /* 0x000e620000002500 */
[----:B------:R-:W-:-:S05]  /*0f70*/  CS2R.32 R91, SR_CgaSize ;  /* 0x00000000005b7805 */ /* 0x000fca0000008a00 */
[----:B------:R-:W-:-:S05]  /*0f80*/  IMAD R91, R91, -0xa0, RZ ;  /* 0xffffff605b5b7824 */ /* 0x000fca00078e02ff */
[----:B------:R-:W-:-:S14]  /*0f90*/  R2UR UR11, R91 ;  /* 0x000000005b0b72ca */ /* 0x000fdc00000e0000 */
[----:B------:R-:W3:Y:S01]  /*0fa0*/  LDCU UR11, c[0x0][UR11+0x2b0] ;  /* 0x000056000b0b77ac */ /* 0x000ee20008000800 */
[----:B------:R-:W-:-:S05]  /*0fb0*/  CS2R.32 R91, SR_CgaSize ;  /* 0x00000000005b7805 */ /* 0x000fca0000008a00 */
[----:B------:R-:W-:-:S05]  /*0fc0*/  IMAD R91, R91, -0xa0, RZ ;  /* 0xffffff605b5b7824 */ /* 0x000fca00078e02ff */
[----:B------:R-:W-:-:S14]  /*0fd0*/  R2UR UR12, R91 ;  /* 0x000000005b0c72ca */ /* 0x000fdc00000e0000 */
[----:B------:R-:W4:Y:S01]  /*0fe0*/  LDCU UR12, c[0x0][UR12+0x2b4] ;  /* 0x000056800c0c77ac */ /* 0x000f220008000800 */
[----:B------:R-:W4:Y:S01]  /*0ff0*/  S2UR UR9, SR_CTAID.Y ;  /* 0x00000000000979c3 */ /* 0x000f220000002600 */
[----:B--2---:R-:W-:Y:S02]  /*1000*/  ULOP3.LUT UR6, UR60, 0x3, URZ, 0xc0, !UPT ;  /* 0x000000033c067892 */ /* 0x004fe4000f8ec0ff */
[----:B------:R-:W-:Y:S02]  /*1010*/  USHF.R.U32.HI UR5, URZ, 0x1, UR60 ;  /* 0x00000001ff057899 */ /* 0x000fe4000801163c */
[----:B------:R-:W-:Y:S02]  /*1020*/  UISETP.GT.U32.AND UP2, UPT, UR6, 0xffff, UPT ;  /* 0x0000ffff0600788c */ /* 0x000fe4000bf44070 */
[----:B------:R-:W-:Y:S01]  /*1030*/  ULOP3.LUT UR8, UR60, 0xc, URZ, 0xc0, !UPT ;  /* 0x0000000c3c087892 */ /* 0x000fe2000f8ec0ff */
[----:B------:R-:W2:Y:S01]  /*1040*/  S2UR UR36, SR_CTAID.Z ;  /* 0x00000000002479c3 */ /* 0x000ea20000002700 */
[----:B------:R-:W-:Y:S01]  /*1050*/  USHF.R.U32.HI UR4, URZ, 0x2, UR60 ;  /* 0x00000002ff047899 */ /* 0x000fe2000801163c */
[----:B------:R-:W-:-:S05]  /*1060*/  CS2R.32 R91, SR_CgaSize ;  /* 0x00000000005b7805 */ /* 0x000fca0000008a00 */
[----:B------:R-:W-:-:S05]  /*1070*/  IMAD R91, R91, -0xa0, RZ ;  /* 0xffffff605b5b7824 */ /* 0x000fca00078e02ff */
[----:B------:R-:W-:-:S14]  /*1080*/  R2UR UR14, R91 ;  /* 0x000000005b0e72ca */ /* 0x000fdc00000e0000 */
[----:B------:R-:W2:Y:S01]  /*1090*/  LDCU UR14, c[0x0][UR14+0x2a0] ;  /* 0x000054000e0e77ac */ /* 0x000ea20008000800 */
[----:B------:R-:W-:-:S05]  /*10a0*/  CS2R.32 R91, SR_CgaSize ;  /* 0x00000000005b7805 */ /* 0x000fca0000008a00 */
[----:B------:R-:W-:-:S05]  /*10b0*/  IMAD R91, R91, -0xa0, RZ ;  /* 0xffffff605b5b7824 */ /* 0x000fca00078e02ff */
[----:B------:R-:W-:-:S14]  /*10c0*/  R2UR UR15, R91 ;  /* 0x000000005b0f72ca */ /* 0x000fdc00000e0000 */
[----:B------:R-:W2:Y:S01]  /*10d0*/  LDCU UR15, c[0x0][UR15+0x2a4] ;  /* 0x000054800f0f77ac */ /* 0x000ea20008000800 */
[----:B-1----:R-:W-:Y:S01]  /*10e0*/  I2FP.F32.U32 R3, UR70 ;  /* 0x0000004600037c45 */ /* 0x002fe20008201000 */
[----:B------:R-:W-:-:S04]  /*10f0*/  ULOP3.LUT UR67, UR5, 0x1, URZ, 0xc0, !UPT ;  /* 0x0000000105437892 */ /* 0x000fc8000f8ec0ff */
[----:B---3--:R-:W-:Y:S01]  /*1100*/  FMUL R3, R3, UR11 ;  /* 0x0000000b03037c20 */ /* 0x008fe20008400000 */
[----:B------:R-:W-:Y:S01]  /*1110*/  USEL UR41, UR6, 0xffff, !UP2 ;  /* 0x0000ffff06297887 */ /* 0x000fe2000d000000 */
[----:B----4-:R-:W-:Y:S01]  /*1120*/  I2FP.F32.U32 R2, UR9 ;  /* 0x0000000900027c45 */ /* 0x010fe20008201000 */
[----:B------:R-:W-:-:S03]  /*1130*/  UISETP.GT.U32.AND UP0, UPT, UR8, 0xffff, UPT ;  /* 0x0000ffff0800788c */ /* 0x000fc6000bf04070 */
[----:B------:R-:W1:Y:S01]  /*1140*/  F2I.U32.TRUNC.NTZ R3, R3 ;  /* 0x0000000300037305 */ /* 0x000e62000020f000 */
[----:B------:R-:W-:Y:S01]  /*1150*/  ULOP3.LUT UR66, UR4, 0x3, URZ, 0xc0, !UPT ;  /* 0x0000000304427892 */ /* 0x000fe2000f8ec0ff */
[----:B------:R-:W-:Y:S01]  /*1160*/  FMUL R2, R2, UR12 ;  /* 0x0000000c02027c20 */ /* 0x000fe20008400000 */
[----:B------:R-:W-:Y:S01]  /*1170*/  USEL UR4, UR8, 0xffff, !UP0 ;  /* 0x0000ffff08047887 */ /* 0x000fe2000c000000 */
[----:B------:R-:W3:Y:S04]  /*1180*/  LDCU UR24, c[0x0][0xf24] ;  /* 0x0001e480ff1877ac */ /* 0x000ee80008000800 */
[----:B------:R-:W4:Y:S01]  /*1190*/  F2I.U32.TRUNC.NTZ R2, R2 ;  /* 0x0000000200027305 */ /* 0x000f22000020f000 */
[----:B------:R-:W-:Y:S02]  /*11a0*/  ULOP3.LUT UR4, UR4, 0xffff, URZ, 0xc0, !UPT ;  /* 0x0000ffff04047892 */ /* 0x000fe4000f8ec0ff */
[----:B------:R-:W-:Y:S01]  /*11b0*/  ULOP3.LUT UR7, UR73, 0xc, UR60, 0xf8, !UPT ;  /* 0x0000000c49077892 */ /* 0x000fe2000f8ef83c */
[----:B------:R-:W-:Y:S01]  /*11c0*/  UMOV UR46, 0xf ;  /* 0x0000000f002e7882 */ /* 0x000fe20000000000 */
[----:B------:R-:W-:Y:S01]  /*11d0*/  USHF.L.U32 UR50, UR60, 0x8, URZ ;  /* 0x000000083c327899 */ /* 0x000fe200080006ff */
[----:B-1----:R-:W-:Y:S01]  /*11e0*/  R2UR UR5, R3 ;  /* 0x00000000030572ca */ /* 0x002fe200000e0000 */
[----:B------:R-:W-:Y:S01]  /*11f0*/  USHF.L.U32 UR46, UR46, UR4, URZ ;  /* 0x000000042e2e7299 */ /* 0x000fe200080006ff */
[----:B------:R-:W-:Y:S01]  /*1200*/  PRMT R3, RZ, 0x7610, R3 ;  /* 0x00007610ff037816 */ /* 0x000fe20000000003 */
[----:B------:R-:W-:-:S02]  /*1210*/  UISETP.GT.U32.AND UP1, UPT, UR7, 0xffff, UPT ;  /* 0x0000ffff0700788c */ /* 0x000fc4000bf24070 */
[----:B------:R-:W-:Y:S02]  /*1220*/  USHF.L.U32 UR48, UR60, 0xa, URZ ;  /* 0x0000000a3c307899 */ /* 0x000fe400080006ff */
[----:B------:R-:W-:Y:S01]  /*1230*/  USEL UR7, UR7, 0xffff, !UP1 ;  /* 0x0000ffff07077887 */ /* 0x000fe2000c800000 */
[----:B----4-:R-:W-:Y:S01]  /*1240*/  R2UR UR6, R2 ;  /* 0x00000000020672ca */ /* 0x010fe200000e0000 */
[----:B------:R-:W-:Y:S01]  /*1250*/  USHF.L.U32 UR52, UR60, 0x6, URZ ;  /* 0x000000063c347899 */ /* 0x000fe200080006ff */
[----:B------:R-:W-:Y:S01]  /*1260*/  PRMT R2, RZ, 0x7610, R2 ;  /* 0x00007610ff027816 */ /* 0x000fe20000000002 */
[----:B------:R-:W-:Y:S02]  /*1270*/  USHF.L.U32 UR18, UR60, 0x5, URZ ;  /* 0x000000053c127899 */ /* 0x000fe400080006ff */
[----:B------:R-:W-:Y:S02]  /*1280*/  UIADD3 UR5, UPT, UPT, -UR5, URZ, URZ ;  /* 0x000000ff05057290 */ /* 0x000fe4000fffe1ff */
[----:B------:R-:W-:-:S02]  /*1290*/  USHF.L.U32 UR10, UR60, 0x7, URZ ;  /* 0x000000073c0a7899 */ /* 0x000fc400080006ff */
[----:B--2---:R-:W-:Y:S02]  /*12a0*/  UIMAD UR5, UR14, UR5, UR70 ;  /* 0x000000050e0572a4 */ /* 0x004fe4000f8e0246 */
[----:B------:R-:W-:Y:S02]  /*12b0*/  ULOP3.LUT UR50, UR50, 0x300, URZ, 0xc0, !UPT ;  /* 0x0000030032327892 */ /* 0x000fe4000f8ec0ff */
[----:B------:R-:W-:Y:S02]  /*12c0*/  UIADD3 UR4, UPT, UPT, -UR6, URZ, URZ ;  /* 0x000000ff06047290 */ /* 0x000fe4000fffe1ff */
[----:B------:R-:W-:Y:S01]  /*12d0*/  ULOP3.LUT UR41, UR41, 0xffff, URZ, 0xc0, !UPT ;  /* 0x0000ffff29297892 */ /* 0x000fe2000f8ec0ff */
[----:B------:R-:W-:Y:S01]  /*12e0*/  IMAD.U32 R91, RZ, RZ, UR5 ;  /* 0x00000005ff5b7e24 */ /* 0x000fe2000f8e00ff */
[----:B------:R-:W-:Y:S02]  /*12f0*/  UIMAD UR4, UR15, UR4, UR9 ;  /* 0x000000040f0472a4 */ /* 0x000fe4000f8e0209 */
[----:B------:R-:W-:Y:S01]  /*1300*/  ULOP3.LUT UR7, UR7, 0xffff, URZ, 0xc0, !UPT ;  /* 0x0000ffff07077892 */ /* 0x000fe2000f8ec0ff */
[----:B------:R-:W-:Y:S01]  /*1310*/  UMOV UR13, 0x1111 ;  /* 0x00001111000d7882 */ /* 0x000fe20000000000 */
[----:B------:R-:W-:-:S02]  /*1320*/  UMOV UR47, 0x5 ;  /* 0x00000005002f7882 */ /* 0x000fc40000000000 */
[----:B------:R-:W-:Y:S01]  /*1330*/  IMAD.U32 R90, RZ, RZ, UR4 ;  /* 0x00000004ff5a7e24 */ /* 0x000fe2000f8e00ff */
[----:B------:R-:W-:Y:S01]  /*1340*/  ULOP3.LUT UR49, UR48, 0x3000, URZ, 0xc0, !UPT ;  /* 0x0000300030317892 */ /* 0x000fe2000f8ec0ff */
[----:B------:R-:W1:Y:S01]  /*1350*/  LDCU UR40, c[0x0][0xf24] ;  /* 0x0001e480ff2877ac */ /* 0x000e620008000800 */
[----:B------:R-:W2:Y:S01]  /*1360*/  LDCU UR31, c[0x0][0xf30] ;  /* 0x0001e600ff1f77ac */ /* 0x000ea20008000800 */
[----:B------:R-:W-:Y:S02]  /*1370*/  UISETP.NE.AND UP5, UPT, UR19, 0x2, UPT ;  /* 0x000000021300788c */ /* 0x000fe4000bfa5270 */
[----:B------:R-:W-:Y:S02]  /*1380*/  ULOP3.LUT UR30, UR70, 0x1, URZ, 0xc0, !UPT ;  /* 0x00000001461e7892 */ /* 0x000fe4000f8ec0ff */
[----:B------:R-:W-:Y:S02]  /*1390*/  ULOP3.LUT UR48, UR48, 0x800, URZ, 0xc0, !UPT ;  /* 0x0000080030307892 */ /* 0x000fe4000f8ec0ff */
[----:B------:R-:W-:Y:S01]  /*13a0*/  ULOP3.LUT UR52, UR52, 0x300, URZ, 0xc0, !UPT ;  /* 0x0000030034347892 */ /* 0x000fe2000f8ec0ff */
[----:B------:R-:W-:Y:S01]  /*13b0*/  UMOV UR26, UR70 ;  /* 0x00000046001a7c82 */ /* 0x000fe20008000000 */
[----:B---3--:R-:W-:Y:S01]  /*13c0*/  UISETP.GE.AND UP6, UPT, UR24, 0x1, UPT ;  /* 0x000000011800788c */ /* 0x008fe2000bfc6270 */
[----:B------:R-:W-:Y:S01]  /*13d0*/  UMOV UR25, UR9 ;  /* 0x0000000900197c82 */ /* 0x000fe20008000000 */
[----:B------:R-:W-:-:S02]  /*13e0*/  ULOP3.LUT UR18, UR18, 0x80, URZ, 0xc0, !UPT ;  /* 0x0000008012127892 */ /* 0x000fc4000f8ec0ff */
[----:B------:R-:W-:Y:S02]  /*13f0*/  ULOP3.LUT UR10, UR10, 0x80, URZ, 0xc0, !UPT ;  /* 0x000000800a0a7892 */ /* 0x000fe4000f8ec0ff */
[----:B------:R-:W-:Y:S02]  /*1400*/  USHF.R.U32.HI UR56, URZ, 0x1, UR66 ;  /* 0x00000001ff387899 */ /* 0x000fe40008011642 */
[----:B------:R-:W-:Y:S02]  /*1410*/  USHF.R.U32.HI UR53, URZ, 0x9, UR50 ;  /* 0x00000009ff357899 */ /* 0x000fe40008011632 */
[----:B------:R-:W-:Y:S02]  /*1420*/  USHF.L.U32 UR41, UR13, UR41, URZ ;  /* 0x000000290d297299 */ /* 0x000fe400080006ff */
[----:B------:R-:W-:Y:S01]  /*1430*/  USHF.L.U32 UR47, UR47, UR7, URZ ;  /* 0x000000072f2f7299 */ /* 0x000fe200080006ff */
[----:B-12---:R-:W-:Y:S11]  /*1440*/  BRA.U UP4, `(.L_x_18) ;  /* 0x0000000104b47547 */ /* 0x006ff6000b800000 */
[----:B------:R-:W-:Y:S02]  /*1450*/  R2UR UR20, R90 ;  /* 0x000000005a1472ca */ /* 0x000fe400000e0000 */
[----:B------:R-:W-:-:S11]  /*1460*/  R2UR UR21, R91 ;  /* 0x000000005b1572ca */ /* 0x000fd600000e0000 */
[----:B------:R-:W-:Y:S02]  /*1470*/  UISETP.NE.AND UP0, UPT, UR20, URZ, UPT ;  /* 0x000000ff1400728c */ /* 0x000fe4000bf05270 */
[----:B------:R-:W-:Y:S02]  /*1480*/  ULOP3.LUT UR4, UR21, 0x2, URZ, 0x3c, !UPT ;  /* 0x0000000215047892 */ /* 0x000fe4000f8e3cff */
[----:B------:R-:W-:Y:S02]  /*1490*/  UISETP.GT.U32.AND UP1, UPT, UR21, 0x1, UP0 ;  /* 0x000000011500788c */ /* 0x000fe40008724070 */
[----:B------:R-:W-:Y:S02]  /*14a0*/  UISETP.NE.AND UP2, UPT, UR20, 0x1, UPT ;  /* 0x000000011400788c */ /* 0x000fe4000bf45270 */
[----:B------:R-:W-:Y:S02]  /*14b0*/  UISETP.GT.U32.AND UP0, UPT, UR4, 0x1, UP0 ;  /* 0x000000010400788c */ /* 0x000fe40008704070 */
[----:B------:R-:W-:-:S02]  /*14c0*/  USEL UR7, URZ, 0x1, UP1 ;  /* 0x00000001ff077887 */ /* 0x000fc40008800000 */
[----:B------:R-:W-:Y:S02]  /*14d0*/  USEL UR8, URZ, 0x2, UP1 ;  /* 0x00000002ff087887 */ /* 0x000fe40008800000 */
[----:B------:R-:W-:Y:S02]  /*14e0*/  UISETP.GT.U32.AND UP1, UPT, UR21, 0x1, UP2 ;  /* 0x000000011500788c */ /* 0x000fe40009724070 */
[----:B------:R-:W-:Y:S02]  /*14f0*/  USEL UR13, URZ, 0x4, UP0 ;  /* 0x00000004ff0d7887 */ /* 0x000fe40008000000 */
[----:B------:R-:W-:Y:S02]  /*1500*/  USEL UR16, URZ, 0x8, UP0 ;  /* 0x00000008ff107887 */ /* 0x000fe40008000000 */
[----:B------:R-:W-:Y:S02]  /*1510*/  UISETP.GT.U32.AND UP0, UPT, UR4, 0x1, UP2 ;  /* 0x000000010400788c */ /* 0x000fe40009704070 */
[----:B------:R-:W-:-:S02]  /*1520*/  USEL UR6, URZ, 0x10, UP1 ;  /* 0x00000010ff067887 */ /* 0x000fc40008800000 */
[----:B------:R-:W-:Y:S02]  /*1530*/  USEL UR12, URZ, 0x20, UP1 ;  /* 0x00000020ff0c7887 */ /* 0x000fe40008800000 */
[----:B------:R-:W-:Y:S02]  /*1540*/  UISETP.NE.AND UP1, UPT, UR20, 0x2, UPT ;  /* 0x000000021400788c */ /* 0x000fe4000bf25270 */
[----:B------:R-:W-:Y:S02]  /*1550*/  USEL UR15, URZ, 0x40, UP0 ;  /* 0x00000040ff0f7887 */ /* 0x000fe40008000000 */
[----:B------:R-:W-:Y:S02]  /*1560*/  USEL UR17, URZ, 0x80, UP0 ;  /* 0x00000080ff117887 */ /* 0x000fe40008000000 */
[----:B------:R-:W-:Y:S02]  /*1570*/  UISETP.GT.U32.AND UP0, UPT, UR21, 0x1, UP1 ;  /* 0x000000011500788c */ /* 0x000fe40008f04070 */
[----:B------:R-:W-:-:S02]  /*1580*/  UISETP.NE.AND UP2, UPT, UR20, 0x3, UPT ;  /* 0x000000031400788c */ /* 0x000fc4000bf45270 */
[----:B------:R-:W-:Y:S02]  /*1590*/  USEL UR5, URZ, 0x100, UP0 ;  /* 0x00000100ff057887 */ /* 0x000fe40008000000 */
[----:B------:R-:W-:Y:S02]  /*15a0*/  USEL UR11, URZ, 0x200, UP0 ;  /* 0x00000200ff0b7887 */ /* 0x000fe40008000000 */
[----:B------:R-:W-:Y:S02]  /*15b0*/  UISETP.GT.U32.AND UP0, UPT, UR21, 0x1, UP2 ;  /* 0x000000011500788c */ /* 0x000fe40009704070 */
[----:B------:R-:W-:Y:S02]  /*15c0*/  UIADD3 UR5, UPT, UPT, UR5, UR6, UR7 ;  /* 0x0000000605057290 */ /* 0x000fe4000fffe007 */
[----:B------:R-:W-:Y:S02]  /*15d0*/  USEL UR9, URZ, 0x1000, UP0 ;  /* 0x00001000ff097887 */ /* 0x000fe40008000000 */
[----:B------:R-:W-:-:S02]  /*15e0*/  USEL UR14, URZ, 0x2000, UP0 ;  /* 0x00002000ff0e7887 */ /* 0x000fc40008000000 */
[----:B------:R-:W-:Y:S02]  /*15f0*/  UIADD3 UR5, UPT, UPT, UR8, UR9, UR5 ;  /* 0x0000000908057290 */ /* 0x000fe4000fffe005 */
[----:B------:R-:W-:Y:S02]  /*1600*/  UISETP.GT.U32.AND UP1, UPT, UR4, 0x1, UP1 ;  /* 0x000000010400788c */ /* 0x000fe40008f24070 */
[----:B------:R-:W-:Y:S02]  /*1610*/  UIADD3 UR5, UPT, UPT, UR11, UR12, UR5 ;  /* 0x0000000c0b057290 */ /* 0x000fe4000fffe005 */
[----:B------:R-:W-:Y:S02]  /*1620*/  UISETP.GT.U32.AND UP0, UPT, UR4, 0x1, UP2 ;  /* 0x000000010400788c */ /* 0x000fe40009704070 */
[----:B------:R-:W-:Y:S02]  /*1630*/  USEL UR4, URZ, 0x400, UP1 ;  /* 0x00000400ff047887 */ /* 0x000fe40008800000 */
[----:B------:R-:W-:-:S02]  /*1640*/  UIADD3 UR5, UPT, UPT, UR13, UR14, UR5 ;  /* 0x0000000e0d057290 */ /* 0x000fc4000fffe005 */
[----:B------:R-:W-:Y:S02]  /*1650*/  USEL UR6, URZ, 0x4000, UP0 ;  /* 0x00004000ff067887 */ /* 0x000fe40008000000 */
[----:B------:R-:W-:Y:S02]  /*1660*/  UIADD3 UR5, UPT, UPT, UR4, UR15, UR5 ;  /* 0x0000000f04057290 */ /* 0x000fe4000fffe005 */
[----:B------:R-:W-:Y:S02]  /*1670*/  USEL UR7, URZ, 0x800, UP1 ;  /* 0x00000800ff077887 */ /* 0x000fe40008800000 */
[----:B------:R-:W-:Y:S02]  /*1680*/  ULOP3.LUT UR4, UR21, 0xfffffffe, URZ, 0xc0, !UPT ;  /* 0xfffffffe15047892 */ /* 0x000fe4000f8ec0ff */
[----:B------:R-:W-:Y:S02]  /*1690*/  UIADD3 UR5, UPT, UPT, UR16, UR6, UR5 ;  /* 0x0000000610057290 */ /* 0x000fe4000fffe005 */
[----:B------:R-:W-:-:S02]  /*16a0*/  ULEA UR4, UR20, UR4, 0x2 ;  /* 0x0000000414047291 */ /* 0x000fc4000f8e10ff */
[----:B------:R-:W-:Y:S02]  /*16b0*/  USEL UR6, URZ, 0x8000, UP0 ;  /* 0x00008000ff067887 */ /* 0x000fe40008000000 */
[----:B------:R-:W-:-:S03]  /*16c0*/  UIADD3 UR5, UPT, UPT, UR7, UR17, UR5 ;  /* 0x0000001107057290 */ /* 0x000fc6000fffe005 */
[----:B------:R-:W-:Y:S01]  /*16d0*/  UMOV UR7, 0x3 ;  /* 0x0000000300077882 */ /* 0x000fe20000000000 */
[----:B------:R-:W-:Y:S02]  /*16e0*/  UIADD3 UR5, UPT, UPT, UR5, UR6, URZ ;  /* 0x0000000605057290 */ /* 0x000fe4000fffe0ff */
[----:B------:R-:W-:-:S04]  /*16f0*/  USHF.L.U32 UR4, UR7, UR4, URZ ;  /* 0x0000000407047299 */ /* 0x000fc800080006ff */
[----:B------:R-:W-:Y:S02]  /*1700*/  IMAD.U32 R3, RZ, RZ, UR5 ;  /* 0x00000005ff037e24 */ /* 0x000fe4000f8e00ff */
[----:B------:R-:W-:Y:S02]  /*1710*/  IMAD.U32 R2, RZ, RZ, UR4 ;  /* 0x00000004ff027e24 */ /* 0x000fe4000f8e00ff */
.L_x_18:
[----:B------:R-:W-:Y:S05]  /*1720*/  BRA.U !UP6, `(.L_x_19) ;  /* 0x000000010ed47547 */ /* 0x000fea000b800000 */
[----:B------:R-:W1:Y:S01]  /*1730*/  LDCU.128 UR12, c[0x0][0xf10] ;  /* 0x0001e200ff0c77ac */ /* 0x000e620008000c00 */
[----:B------:R-:W2:Y:S01]  /*1740*/  LDCU UR6, c[0x0][0x370] ;  /* 0x00006e00ff0677ac */ /* 0x000ea20008000800 */
[----:B------:R-:W3:Y:S01]  /*1750*/  LDCU UR5, c[0x0][0x374] ;  /* 0x00006e80ff0577ac */ /* 0x000ee20008000800 */
[----:B------:R-:W4:Y:S01]  /*1760*/  LDCU UR27, c[0x0][0xf0c] ;  /* 0x0001e180ff1b77ac */ /* 0x000f220008000800 */
[----:B------:R-:W4:Y:S01]  /*1770*/  LDCU UR7, c[0x0][0xf20] ;  /* 0x0001e400ff0777ac */ /* 0x000f220008000800 */
[----:B------:R-:W4:Y:S01]  /*1780*/  LDCU.64 UR8, c[0x0][0xf28] ;  /* 0x0001e500ff0877ac */ /* 0x000f220008000a00 */
[----:B-1----:R-:W-:Y:S02]  /*1790*/  UISETP.NE.AND UP0, UPT, UR14, 0x1, UPT ;  /* 0x000000010e00788c */ /* 0x002fe4000bf05270 */
[----:B---3--:R-:W-:Y:S02]  /*17a0*/  UIMAD.WIDE.U32 UR16, UR5, UR15, URZ ;  /* 0x0000000f051072a5 */ /* 0x008fe4000f8e00ff */
[----:B--2---:R-:W-:-:S02]  /*17b0*/  UIMAD.WIDE.U32 UR22, UR6, UR12, URZ ;  /* 0x0000000c061672a5 */ /* 0x004fc4000f8e00ff */
[----:B----4-:R-:W-:Y:S02]  /*17c0*/  UISETP.NE.AND UP1, UPT, UR27, 0x1, UPT ;  /* 0x000000011b00788c */ /* 0x010fe4000bf25270 */
[----:B------:R-:W-:Y:S01]  /*17d0*/  UISETP.NE.AND UP2, UPT, UR24, 0x1, UPT ;  /* 0x000000011800788c */ /* 0x000fe2000bf45270 */
[----:B------:R-:W-:Y:S02]  /*17e0*/  UMOV UR16, UR17 ;  /* 0x0000001100107c82 */ /* 0x000fe40008000000 */
[----:B------:R-:W-:Y:S01]  /*17f0*/  UMOV UR22, UR23 ;  /* 0x0000001700167c82 */ /* 0x000fe20008000000 */
[----:B------:R-:W-:Y:S02]  /*1800*/  @UP0 USHF.R.U32.HI UR5, URZ, UR7, UR16 ;  /* 0x00000007ff050299 */ /* 0x000fe40008011610 */
[----:B------:R-:W-:Y:S02]  /*1810*/  UIMAD.WIDE.U32 UR28, UR25, UR15, URZ ;  /* 0x0000000f191c72a5 */ /* 0x000fe4000f8e00ff */
[----:B------:R-:W-:-:S02]  /*1820*/  UIMAD.WIDE.U32 UR16, UR5, UR8, URZ ;  /* 0x00000008051072a5 */ /* 0x000fc4000f8e00ff */
[----:B------:R-:W-:Y:S02]  /*1830*/  @UP1 USHF.R.U32.HI UR6, URZ, UR13, UR22 ;  /* 0x0000000dff061299 */ /* 0x000fe40008011616 */
[----:B------:R-:W-:Y:S02]  /*1840*/  UIMAD.WIDE.U32 UR20, UR26, UR12, URZ ;  /* 0x0000000c1a1472a5 */ /* 0x000fe4000f8e00ff */
[----:B------:R-:W-:Y:S01]  /*1850*/  UIMAD.WIDE.U32 UR22, UR6, UR8, URZ ;  /* 0x00000008061672a5 */ /* 0x000fe2000f8e00ff */
[----:B------:R-:W-:Y:S01]  /*1860*/  UMOV UR4, UR29 ;  /* 0x0000001d00047c82 */ /* 0x000fe20008000000 */
[----:B------:R-:W-:Y:S01]  /*1870*/  UMOV UR16, UR17 ;  /* 0x0000001100107c82 */ /* 0x000fe20008000000 */
[----:B------:R-:W-:Y:S02]  /*1880*/  USHF.R.U32.HI UR4, URZ, UR7, UR4 ;  /* 0x00000007ff047299 */ /* 0x000fe40008011604 */
[----:B------:R-:W-:Y:S01]  /*1890*/  @UP2 USHF.R.U32.HI UR5, URZ, UR9, UR16 ;  /* 0x00000009ff052299 */ /* 0x000fe20008011610 */
[----:B------:R-:W-:Y:S01]  /*18a0*/  UMOV UR20, UR21 ;  /* 0x0000001500147c82 */ /* 0x000fe20008000000 */
[----:B------:R-:W-:Y:S01]  /*18b0*/  UMOV UR22, UR23 ;  /* 0x0000001700167c82 */ /* 0x000fe20008000000 */
[----:B------:R-:W-:-:S02]  /*18c0*/  USHF.R.U32.HI UR13, URZ, UR13, UR20 ;  /* 0x0000000dff0d7299 */ /* 0x000fc40008011614 */
[----:B------:R-:W-:Y:S02]  /*18d0*/  USEL UR4, UR25, UR4, !UP0 ;  /* 0x0000000419047287 */ /* 0x000fe4000c000000 */
[----:B------:R-:W-:Y:S02]  /*18e0*/  @UP2 USHF.R.U32.HI UR6, URZ, UR9, UR22 ;  /* 0x00000009ff062299 */ /* 0x000fe40008011616 */
[----:B------:R-:W-:Y:S02]  /*18f0*/  UIMAD UR7, UR5, UR24, URZ ;  /* 0x00000018050772a4 */ /* 0x000fe4000f8e02ff */
[----:B------:R-:W-:Y:S02]  /*1900*/  USEL UR5, UR26, UR13, !UP1 ;  /* 0x0000000d1a057287 */ /* 0x000fe4000c800000 */
[----:B------:R-:W-:Y:S02]  /*1910*/  UIMAD UR11, UR6, UR24, URZ ;  /* 0x00000018060b72a4 */ /* 0x000fe4000f8e02ff */
[----:B------:R-:W-:-:S02]  /*1920*/  UISETP.GE.AND UP0, UPT, UR4, UR7, UPT ;  /* 0x000000070400728c */ /* 0x000fc4000bf06270 */
[----:B------:R-:W-:Y:S02]  /*1930*/  UIMAD.WIDE.U32 UR12, UR4, UR8, URZ ;  /* 0x00000008040c72a5 */ /* 0x000fe4000f8e00ff */
[----:B------:R-:W-:Y:S02]  /*1940*/  UISETP.GE.OR UP0, UPT, UR5, UR11, UP0 ;  /* 0x0000000b0500728c */ /* 0x000fe40008706670 */
[----:B------:R-:W-:Y:S02]  /*1950*/  UIMAD.WIDE.U32 UR16, UR5, UR8, URZ ;  /* 0x00000008051072a5 */ /* 0x000fe4000f8e00ff */
[----:B------:R-:W-:Y:S01]  /*1960*/  UIADD3 UR11, UPT, UPT, -UR4, URZ, URZ ;  /* 0x000000ff040b7290 */ /* 0x000fe2000fffe1ff */
[----:B------:R-:W-:Y:S01]  /*1970*/  UMOV UR8, UR13 ;  /* 0x0000000d00087c82 */ /* 0x000fe20008000000 */
[----:B------:R-:W-:Y:S02]  /*1980*/  UIADD3 UR12, UPT, UPT, -UR5, URZ, URZ ;  /* 0x000000ff050c7290 */ /* 0x000fe4000fffe1ff */
[----:B------:R-:W-:-:S03]  /*1990*/  USHF.R.U32.HI UR8, URZ, UR9, UR8 ;  /* 0x00000009ff087299 */ /* 0x000fc60008011608 */
[----:B------:R-:W-:Y:S01]  /*19a0*/  @!UP0 UMOV UR7, UR17 ;  /* 0x0000001100078c82 */ /* 0x000fe20008000000 */
[----:B------:R-:W-:Y:S02]  /*19b0*/  UIMAD UR25, UR14, UR11, UR25 ;  /* 0x0000000b0e1972a4 */ /* 0x000fe4000f8e0219 */
[----:B------:R-:W-:Y:S02]  /*19c0*/  USEL UR8, UR4, UR8, !UP2 ;  /* 0x0000000804087287 */ /* 0x000fe4000d000000 */
[----:B------:R-:W-:Y:S02]  /*19d0*/  @!UP0 USHF.R.U32.HI UR7, URZ, UR9, UR7 ;  /* 0x00000009ff078299 */ /* 0x000fe40008011607 */
[----:B------:R-:W-:Y:S02]  /*19e0*/  UIADD3 UR9, UPT, UPT, -UR8, URZ, URZ ;  /* 0x000000ff08097290 */ /* 0x000fe4000fffe1ff */
[----:B------:R-:W-:Y:S02]  /*19f0*/  @!UP0 USEL UR7, UR5, UR7, !UP2 ;  /* 0x0000000705078287 */ /* 0x000fe4000d000000 */
[----:B------:R-:W-:-:S02]  /*1a00*/  UIMAD UR9, UR24, UR9, UR4 ;  /* 0x00000009180972a4 */ /* 0x000fc4000f8e0204 */
[----:B------:R-:W-:Y:S02]  /*1a10*/  @!UP0 UIADD3 UR8, UPT, UPT, UR8, -UR7, URZ ;  /* 0x8000000708088290 */ /* 0x000fe4000fffe0ff */
[----:B------:R-:W-:Y:S02]  /*1a20*/  @!UP0 UIMAD UR6, UR9, UR6, UR7 ;  /* 0x00000006090682a4 */ /* 0x000fe4000f8e0207 */
[----:B------:R-:W-:Y:S02]  /*1a30*/  @!UP0 UIMAD UR4, UR8, UR24, UR5 ;  /* 0x00000018080482a4 */ /* 0x000fe4000f8e0205 */
[----:B------:R-:W-:Y:S02]  /*1a40*/  UIMAD UR26, UR27, UR12, UR26 ;  /* 0x0000000c1b1a72a4 */ /* 0x000fe4000f8e021a */
[----:B------:R-:W-:Y:S01]  /*1a50*/  UIMAD UR25, UR4, UR14, UR25 ;  /* 0x0000000e041972a4 */ /* 0x000fe2000f8e0219 */
[----:B------:R-:W-:Y:S02]  /*1a60*/  @!UP0 UMOV UR5, UR6 ;  /* 0x0000000600058c82 */ /* 0x000fe40008000000 */
[----:B------:R-:W-:-:S12]  /*1a70*/  UIMAD UR26, UR5, UR27, UR26 ;  /* 0x0000001b051a72a4 */ /* 0x000fd8000f8e021a */
.L_x_19:
[----:B------:R-:W-:-:S09]  /*1a80*/  UISETP.NE.AND UP0, UPT, UR31, 0x1, UPT ;  /* 0x000000011f00788c */ /* 0x000fd2000bf05270 */
[----:B------:R-:W-:Y:S05]  /*1a90*/  BRA.U UP0, `(.L_x_20) ;  /* 0x0000000100447547 */ /* 0x000fea000b800000 */
[----:B------:R-:W1:Y:S01]  /*1aa0*/  LDCU.128 UR12, c[0x0][0xf10] ;  /* 0x0001e200ff0c77ac */ /* 0x000e620008000c00 */
[----:B------:R-:W2:Y:S01]  /*1ab0*/  LDCU UR8, c[0x0][0xf0c] ;  /* 0x0001e180ff0877ac */ /* 0x000ea20008000800 */
[----:B------:R-:W3:Y:S01]  /*1ac0*/  LDCU UR9, c[0x0][0xf20] ;  /* 0x0001e400ff0977ac */ /* 0x000ee20008000800 */
[----:B-1----:R-:W-:Y:S02]  /*1ad0*/  UIMAD.WIDE.U32 UR6, UR26, UR12, URZ ;  /* 0x0000000c1a0672a5 */ /* 0x002fe4000f8e00ff */
[----:B------:R-:W-:Y:S02]  /*1ae0*/  UIMAD.WIDE.U32 UR4, UR25, UR15, URZ ;  /* 0x0000000f190472a5 */ /* 0x000fe4000f8e00ff */
[----:B--2---:R-:W-:Y:S02]  /*1af0*/  UISETP.NE.AND UP1, UPT, UR8, 0x1, UPT ;  /* 0x000000010800788c */ /* 0x004fe4000bf25270 */
[----:B------:R-:W-:Y:S01]  /*1b00*/  UISETP.NE.AND UP0, UPT, UR14, 0x1, UPT ;  /* 0x000000010e00788c */ /* 0x000fe2000bf05270 */
[----:B------:R-:W-:-:S02]  /*1b10*/  UMOV UR6, UR7 ;  /* 0x0000000700067c82 */ /* 0x000fc40008000000 */
[----:B------:R-:W-:Y:S01]  /*1b20*/  UMOV UR4, UR5 ;  /* 0x0000000500047c82 */ /* 0x000fe20008000000 */
[----:B------:R-:W-:Y:S02]  /*1b30*/  USHF.R.U32.HI UR13, URZ, UR13, UR6 ;  /* 0x0000000dff0d7299 */ /* 0x000fe40008011606 */
[----:B---3--:R-:W-:Y:S02]  /*1b40*/  USHF.R.U32.HI UR4, URZ, UR9, UR4 ;  /* 0x00000009ff047299 */ /* 0x008fe40008011604 */
[----:B------:R-:W-:Y:S02]  /*1b50*/  USEL UR5, UR26, UR13, !UP1 ;  /* 0x0000000d1a057287 */ /* 0x000fe4000c800000 */
[----:B------:R-:W-:-:S04]  /*1b60*/  USEL UR4, UR25, UR4, !UP0 ;  /* 0x0000000419047287 */ /* 0x000fc8000c000000 */
[----:B------:R-:W-:Y:S02]  /*1b70*/  UIADD3 UR6, UPT, UPT, UR5, -UR4, URZ ;  /* 0x8000000405067290 */ /* 0x000fe4000fffe0ff */
[----:B------:R-:W-:Y:S02]  /*1b80*/  UIADD3 UR4, UPT, UPT, -UR5, UR4, URZ ;  /* 0x0000000405047290 */ /* 0x000fe4000fffe1ff */
[----:B------:R-:W-:Y:S02]  /*1b90*/  UIMAD UR25, UR6, UR14, UR25 ;  /* 0x0000000e061972a4 */ /* 0x000fe4000f8e0219 */
[----:B------:R-:W-:-:S12]  /*1ba0*/  UIMAD UR26, UR4, UR8, UR26 ;  /* 0x00000008041a72a4 */ /* 0x000fd8000f8e021a */
.L_x_20:
[----:B------:R-:W-:-:S09]  /*1bb0*/  UISETP.EQ.U32.AND UP0, UPT, UR32, 0x1, UPT ;  /* 0x000000012000788c */ /* 0x000fd2000bf02070 */
[----:B------:R-:W-:Y:S05]  /*1bc0*/  BRA.U !UP0, `(.L_x_21) ;  /* 0x00000001080c7547 */ /* 0x000fea000b800000 */
[----:B------:R-:W-:Y:S01]  /*1bd0*/  UCGABAR_WAIT ;  /* 0x0000000000007dc7 */ /* 0x000fe20008000000 */
[----:B------:R-:W-:Y:S01]  /*1be0*/  CCTL.IVALL ;  /* 0x00000000ff00798f */ /* 0x000fe20002000000 */
[----:B------:R-:W-:Y:S05]  /*1bf0*/  BRA `(.L_x_22) ;  /* 0x0000000000047947 */ /* 0x000fea0003800000 */
.L_x_21:
[----:B------:R-:W-:Y:S06]  /*1c00*/  BAR.SYNC.DEFER_BLOCKING 0x0 ;  /* 0x0000000000007b1d */ /* 0x000fec0000010000 */
.L_x_22:
[----:B------:R-:W-:Y:S05]  /*1c10*/  BRA.U UP5, `(.L_x_23) ;  /* 0x00000019056c7547 */ /* 0x000fea000b800000 */
[----:B------:R-:W1:Y:S01]  /*1c20*/  LDCU UR6, c[0x0][0x38c] ;  /* 0x00007180ff0677ac */ /* 0x000e620008000800 */
[----:B------:R-:W-:Y:S01]  /*1c30*/  PLOP3.LUT P2, PT, PT, PT, UP3, 0x80, 0x8 ;  /* 0x000000000008781c */ /* 0x000fe20003f4f038 */
[----:B------:R-:W-:Y:S01]  /*1c40*/  IMAD.MOV.U32 R12, RZ, RZ, 0x1 ;  /* 0x00000001ff0c7424 */ /* 0x000fe200078e00ff */
[----:B------:R-:W-:Y:S02]  /*1c50*/  ISETP.NE.AND P3, PT, R0, RZ, P4 ;  /* 0x000000ff0000720c */ /* 0x000fe40002765270 */
[----:B------:R-:W-:Y:S02]  /*1c60*/  CS2R R10, SRZ ;  /* 0x00000000000a7805 */ /* 0x000fe4000001ff00 */
[----:B------:R-:W-:Y:S01]  /*1c70*/  PLOP3.LUT P2, PT, P2, PT, PT, 0x8, 0x80 ;  /* 0x000000000080781c */ /* 0x000fe2000174e170 */
[----:B------:R-:W-:Y:S01]  /*1c80*/  IMAD.MOV.U32 R9, RZ, RZ, RZ ;  /* 0x000000ffff097224 */ /* 0x000fe200078e00ff */
[----:B------:R-:W2:Y:S01]  /*1c90*/  LDCU UR62, c[0x0][0x370] ;  /* 0x00006e00ff3e77ac */ /* 0x000ea20008000800 */
[----:B------:R-:W-:Y:S01]  /*1ca0*/  IMAD.MOV.U32 R8, RZ, RZ, 0x1 ;  /* 0x00000001ff087424 */ /* 0x000fe200078e00ff */
[----:B------:R-:W3:Y:S01]  /*1cb0*/  LDCU.64 UR44, c[0x0][0x348] ;  /* 0x00006900ff2c77ac */ /* 0x000ee20008000a00 */
[----:B------:R-:W-:-:S02]  /*1cc0*/  ULEA UR67, UR30, UR67, 0x1 ;  /* 0x000000431e437291 */ /* 0x000fc4000f8e08ff */
[----:B------:R-:W-:Y:S02]  /*1cd0*/  ULEA UR66, UR30, UR66, 0x2 ;  /* 0x000000421e427291 */ /* 0x000fe4000f8e10ff */
[----:B-1----:R-:W-:Y:S02]  /*1ce0*/  UIADD3 UR5, UPT, UPT, UR6, 0xff, URZ ;  /* 0x000000ff06057890 */ /* 0x002fe4000fffe0ff */
[----:B------:R-:W-:Y:S02]  /*1cf0*/  UIADD3 UR69, UPT, UPT, UR6, 0x1fe, URZ ;  /* 0x000001fe06457890 */ /* 0x000fe4000fffe0ff */
[----:B------:R-:W-:Y:S01]  /*1d00*/  USHF.R.S32.HI UR4, URZ, 0x1f, UR5 ;  /* 0x0000001fff047899 */ /* 0x000fe20008011405 */
[----:B------:R-:W1:Y:S03]  /*1d10*/  LDCU UR61, c[0x0][0x374] ;  /* 0x00006e80ff3d77ac */ /* 0x000e660008000800 */
[----:B------:R-:W-:Y:S01]  /*1d20*/  ULEA.HI UR4, UR4, UR5, URZ, 0x8 ;  /* 0x0000000504047291 */ /* 0x000fe2000f8f40ff */
[----:B------:R-:W-:-:S03]  /*1d30*/  UMOV UR15, URZ ;  /* 0x000000ff000f7c82 */ /* 0x000fc60008000000 */
[----:B------:R-:W-:Y:S02]  /*1d40*/  USHF.R.S32.HI UR64, URZ, 0x8, UR4 ;  /* 0x00000008ff407899 */ /* 0x000fe40008011404 */
[----:B------:R-:W-:Y:S02]  /*1d50*/  UIADD3 UR4, UPT, UPT, UR6, -0x1, URZ ;  /* 0xffffffff06047890 */ /* 0x000fe4000fffe0ff */
[----:B------:R-:W-:Y:S02]  /*1d60*/  UISETP.LT.U32.AND UP0, UPT, UR64, 0x9, UPT ;  /* 0x000000094000788c */ /* 0x000fe4000bf01070 */
[----:B------:R-:W-:Y:S02]  /*1d70*/  UISETP.GE.U32.AND UP1, UPT, UR4, -0x1ff, UPT ;  /* 0xfffffe010400788c */ /* 0x000fe4000bf26070 */
[----:B------:R-:W-:Y:S02]  /*1d80*/  USEL UR63, UR64, 0x9, UP0 ;  /* 0x00000009403f7887 */ /* 0x000fe40008000000 */
[----:B------:R-:W-:-:S02]  /*1d90*/  UISETP.NE.AND UP0, UPT, UR19, URZ, UPT ;  /* 0x000000ff1300728c */ /* 0x000fc4000bf05270 */
[----:B------:R-:W-:Y:S02]  /*1da0*/  UIADD3 UR4, UPT, UPT, UR63, -0x1, URZ ;  /* 0xffffffff3f047890 */ /* 0x000fe4000fffe0ff */
[----:B------:R-:W-:Y:S02]  /*1db0*/  USEL UR51, UR51, 0x2, UP0 ;  /* 0x0000000233337887 */ /* 0x000fe40008000000 */
[----:B------:R-:W-:Y:S02]  /*1dc0*/  UIADD3 UR68, UPT, UPT, UR64, -UR63, URZ ;  /* 0x8000003f40447290 */ /* 0x000fe4000fffe0ff */
[----:B------:R-:W-:-:S04]  /*1dd0*/  @UP1 UIADD3 UR4, UPT, UPT, UR63, URZ, URZ ;  /* 0x000000ff3f041290 */ /* 0x000fc8000fffe0ff */
[----:B------:R-:W-:Y:S02]  /*1de0*/  UIADD3 UR57, UPT, UPT, UR4, 0x1, URZ ;  /* 0x0000000104397890 */ /* 0x000fe4000fffe0ff */
[----:B-123--:R-:W-:-:S12]  /*1df0*/  UIADD3 UR65, UPT, UPT, -UR4, URZ, URZ ;  /* 0x000000ff04417290 */ /* 0x00efd8000fffe1ff */
.L_x_47:
[----:B------:R-:W-:Y:S01]  /*1e00*/  UISETP.NE.AND UP0, UPT, UR60, URZ, UPT ;  /* 0x000000ff3c00728c */ /* 0x000fe2000bf05270 */
[----:B-1----:R-:W1:Y:S08]  /*1e10*/  S2UR UR60, SR_CgaCtaId ;  /* 0x00000000003c79c3 */ /* 0x002e700000008800 */
[----:B---3--:R-:W-:Y:S05]  /*1e20*/  BRA.U UP0, `(.L_x_24) ;  /* 0x0000000100347547 */ /* 0x008fea000b800000 */
[----:B------:R-:W2:Y:S01]  /*1e30*/  S2R R0, SR_CgaCtaId ;  /* 0x0000000000007919 */ /* 0x000ea20000008800 */
[----:B------:R-:W-:Y:S02]  /*1e40*/  MOV R3, 0x400 ;  /* 0x0000040000037802 */ /* 0x000fe40000000f00 */
[----:B------:R-:W-:Y:S02]  /*1e50*/  SHF.L.U32 R2, R8, 0x1f, RZ ;  /* 0x0000001f08027819 */ /* 0x000fe400000006ff */
[----:B--2---:R-:W-:-:S05]  /*1e60*/  LEA R0, R0, R3, 0x18 ;  /* 0x0000000300007211 */ /* 0x004fca00078ec0ff */
[----:B------:R-:W-:-:S04]  /*1e70*/  IMAD R3, R9, 0x8, R0 ;  /* 0x0000000809037824 */ /* 0x000fc800078e0200 */
[----:B------:R-:W2:Y:S02]  /*1e80*/  SYNCS.PHASECHK.TRANS64.TRYWAIT P0, [R3+URZ+0x120], R2 ;  /* 0x00012002030075a7 */ /* 0x000ea400080011ff */
[----:B--2---:R-:W-:Y:S05]  /*1e90*/  @!P0 BRA `(.L_x_25) ;  /* 0x0000007400688947 */ /* 0x004fea0003800000 */
.L_x_143:
[----:B------:R-:W-:Y:S01]  /*1ea0*/  VIADD R9, R9, 0x1 ;  /* 0x0000000109097836 */ /* 0x000fe20000000000 */
[----:B------:R2:W-:Y:S04]  /*1eb0*/  SYNCS.ARRIVE.TRANS64.A1T0 RZ, [R3+URZ+0x110], RZ ;  /* 0x000110ff03ff79a7 */ /* 0x0005e800081000ff */
[----:B------:R-:W-:-:S04]  /*1ec0*/  ISETP.NE.AND P0, PT, R9, 0x2, PT ;  /* 0x000000020900780c */ /* 0x000fc80003f05270 */
[----:B------:R-:W-:Y:S02]  /*1ed0*/  SEL R9, R9, RZ, P0 ;  /* 0x000000ff09097207 */ /* 0x000fe40000000000 */
[----:B--2---:R-:W-:-:S04]  /*1ee0*/  SEL R3, RZ, 0x1, P0 ;  /* 0x00000001ff037807 */ /* 0x004fc80000000000 */
[----:B------:R-:W-:Y:S02]  /*1ef0*/  LOP3.LUT R8, R8, R3, RZ, 0x3c, !PT ;  /* 0x0000000308087212 */ /* 0x000fe400078e3cff */
.L_x_24:
[----:B------:R-:W-:Y:S01]  /*1f00*/  UMOV UR6, 0x400 ;  /* 0x0000040000067882 */ /* 0x000fe20000000000 */
[----:B------:R-:W-:Y:S01]  /*1f10*/  SHF.L.U32 R0, R12, 0x1f, RZ ;  /* 0x0000001f0c007819 */ /* 0x000fe200000006ff */
[----:B-1----:R-:W-:Y:S02]  /*1f20*/  ULEA UR6, UR60, UR6, 0x18 ;  /* 0x000000063c067291 */ /* 0x002fe4000f8ec0ff */
[----:B------:R-:W-:Y:S02]  /*1f30*/  UISETP.GE.U32.AND UP0, UPT, UR69, 0x1ff, UPT ;  /* 0x000001ff4500788c */ /* 0x000fe4000bf06070 */
[----:B------:R-:W-:Y:S02]  /*1f40*/  ULEA UR4, UR15, UR6, 0x3 ;  /* 0x000000060f047291 */ /* 0x000fe4000f8e18ff */
[----:B------:R-:W-:Y:S02]  /*1f50*/  ULEA UR27, UR25, UR67, 0x2 ;  /* 0x00000043191b7291 */ /* 0x000fe4000f8e10ff */
[----:B------:R-:W-:-:S02]  /*1f60*/  ULEA.HI UR12, UR25, UR25, URZ, 0x1 ;  /* 0x00000019190c7291 */ /* 0x000fc4000f8f08ff */
[----:B------:R-:W-:Y:S02]  /*1f70*/  USHF.L.U32 UR27, UR27, 0x4, URZ ;  /* 0x000000041b1b7899 */ /* 0x000fe400080006ff */
[----:B------:R-:W-:Y:S01]  /*1f80*/  USHF.R.S32.HI UR12, URZ, 0x1, UR12 ;  /* 0x00000001ff0c7899 */ /* 0x000fe2000801140c */
[----:B------:R1:W2:Y:S01]  /*1f90*/  SYNCS.PHASECHK.TRANS64.TRYWAIT P1, [UR4+0x48], R0 ;  /* 0x00004800ff0075a7 */ /* 0x0002a20008021104 */
[----:B------:R-:W-:Y:S01]  /*1fa0*/  ULEA.HI UR4, UR26, UR26, URZ, 0x1 ;  /* 0x0000001a1a047291 */ /* 0x000fe2000f8f08ff */
[----:B------:R-:W-:-:S03]  /*1fb0*/  UMOV UR7, URZ ;  /* 0x000000ff00077c82 */ /* 0x000fc60008000000 */
[----:B------:R-:W-:Y:S02]  /*1fc0*/  USHF.L.U32 UR35, UR4, 0x7, URZ ;  /* 0x0000000704237899 */ /* 0x000fe400080006ff */
[----:B------:R-:W-:Y:S02]  /*1fd0*/  ULOP3.LUT UR20, UR4, 0xfffffffe, URZ, 0xc0, !UPT ;  /* 0xfffffffe04147892 */ /* 0x000fe4000f8ec0ff */
[----:B------:R-:W-:Y:S02]  /*1fe0*/  ULOP3.LUT UR35, UR35, 0xffffff00, URZ, 0xc0, !UPT ;  /* 0xffffff0023237892 */ /* 0x000fe4000f8ec0ff */
[----:B------:R-:W-:Y:S02]  /*1ff0*/  ULOP3.LUT UR20, UR20, 0x1, UR70, 0xf8, !UPT ;  /* 0x0000000114147892 */ /* 0x000fe4000f8ef846 */
[----:B------:R-:W-:Y:S01]  /*2000*/  ULEA UR35, UR66, UR35, 0x5 ;  /* 0x0000002342237291 */ /* 0x000fe2000f8e28ff */
[----:B------:R-:W-:Y:S11]  /*2010*/  BRA.U !UP0, `(.L_x_26) ;  /* 0x00000005082c7547 */ /* 0x000ff6000b800000 */
[----:B------:R-:W-:Y:S01]  /*2020*/  UMOV UR14, UR65 ;  /* 0x00000041000e7c82 */ /* 0x000fe20008000000 */
[----:B------:R-:W-:Y:S01]  /*2030*/  UMOV UR4, UR15 ;  /* 0x0000000f00047c82 */ /* 0x000fe20008000000 */
[----:B------:R-:W-:Y:S01]  /*2040*/  UMOV UR34, URZ ;  /* 0x000000ff00227c82 */ /* 0x000fe20008000000 */
[----:B------:R-:W-:Y:S01]  /*2050*/  UMOV UR19, UR56 ;  /* 0x0000003800137c82 */ /* 0x000fe20008000000 */
[----:B------:R-:W-:-:S05]  /*2060*/  UMOV UR11, UR53 ;  /* 0x00000035000b7c82 */ /* 0x000fca0008000000 */
.L_x_34:
[----:B------:R-:W-:Y:S01]  /*2070*/  ULEA UR5, UR4, UR6, 0x3 ;  /* 0x0000000604057291 */ /* 0x000fe2000f8e18ff */
[----:B--2---:R-:W-:Y:S01]  /*2080*/  @P4 MOV R2, 0xb000 ;  /* 0x0000b00000024802 */ /* 0x004fe20000000f00 */
[----:B--23--:R-:W-:Y:S10]  /*2090*/  @P1 BRA `(.L_x_27) ;  /* 0x00000000000c1947 */ /* 0x00cff40003800000 */
[----:B------:R-:W-:-:S04]  /*20a0*/  SHF.L.U32 R3, R12, 0x1f, RZ ;  /* 0x0000001f0c037819 */ /* 0x000fc800000006ff */
[----:B------:R-:W2:Y:S02]  /*20b0*/  SYNCS.PHASECHK.TRANS64.TRYWAIT P0, [UR5+0x48], R3 ;  /* 0x00004803ff0075a7 */ /* 0x000ea40008001105 */
[----:B--2---:R-:W-:Y:S05]  /*20c0*/  @!P0 BRA `(.L_x_28) ;  /* 0x0000007000f08947 */ /* 0x004fea0003800000 */
.L_x_27:
[----:B------:R2:W-:Y:S01]  /*20d0*/  @P4 SYNCS.ARRIVE.TRANS64 RZ, [UR5], R2 ;  /* 0x00000002ffff49a7 */ /* 0x0005e20008000005 */
[----:B------:R-:W-:Y:S02]  /*20e0*/  ULOP3.LUT UR7, UR51, 0x2, URZ, 0xfc, !UPT ;  /* 0x0000000233077892 */ /* 0x000fe4000f8efcff */
[----:B------:R-:W-:Y:S02]  /*20f0*/  UIADD3 UR14, UPT, UPT, UR14, 0x1, URZ ;  /* 0x000000010e0e7890 */ /* 0x000fe4000fffe0ff */
[----:B------:R-:W-:Y:S02]  /*2100*/  UISETP.NE.AND UP0, UPT, UR7, 0x2, UPT ;  /* 0x000000020700788c */ /* 0x000fe4000bf05270 */
[----:B------:R-:W-:-:S07]  /*2110*/  UISETP.NE.AND UP4, UPT, UR14, 0x1, UPT ;  /* 0x000000010e00788c */ /* 0x000fce000bf85270 */
[----:B------:R-:W-:Y:S05]  /*2120*/  BRA.U UP0, `(.L_x_29) ;  /* 0x0000000100047547 */ /* 0x000fea000b800000 */
[----:B------:R-:W-:Y:S05]  /*2130*/  BPT.TRAP 0x1 ;  /* 0x000000040000795c */ /* 0x000fea0000300000 */
.L_x_29:
[----:B------:R-:W-:Y:S04]  /*2140*/  BSSY.RECONVERGENT B0, `(.L_x_30) ;  /* 0x0000003000007945 */ /* 0x000fe80003800200 */
[----:B------:R-:W-:Y:S05]  /*2150*/  @!P3 BRA `(.L_x_31) ;  /* 0x000000000004b947 */ /* 0x000fea0003800000 */
[----:B------:R-:W-:Y:S05]  /*2160*/  BPT.TRAP 0x1 ;  /* 0x000000040000795c */ /* 0x000fea0000300000 */
.L_x_31:
[----:B------:R-:W-:Y:S05]  /*2170*/  BSYNC.RECONVERGENT B0 ;  /* 0x0000000000007941 */ /* 0x000fea0003800200 */
.L_x_30:
[----:B------:R-:W-:Y:S01]  /*2180*/  UIADD3 UR7, UPT, UPT, UR4, 0x1, URZ ;  /* 0x0000000104077890 */ /* 0x000fe2000fffe0ff */
[----:B------:R-:W-:Y:S01]  /*2190*/  BSSY.RECONVERGENT B0, `(.L_x_32) ;  /* 0x000002d000007945 */ /* 0x000fe20003800200 */
[----:B------:R-:W-:Y:S02]  /*21a0*/  ELECT P0, URZ, PT ;  /* 0x0000000000ff782f */ /* 0x000fe40003800000 */
[----:B------:R-:W-:-:S04]  /*21b0*/  UISETP.NE.AND UP0, UPT, UR7, 0x9, UPT ;  /* 0x000000090700788c */ /* 0x000fc8000bf05270 */
[----:B------:R-:W-:Y:S02]  /*21c0*/  USEL UR8, URZ, 0x1, UP0 ;  /* 0x00000001ff087887 */ /* 0x000fe40008000000 */
[----:B------:R-:W-:-:S04]  /*21d0*/  USEL UR15, UR7, URZ, UP0 ;  /* 0x000000ff070f7287 */ /* 0x000fc80008000000 */
[----:B------:R-:W-:Y:S01]  /*21e0*/  ULEA UR7, UR15, UR6, 0x3 ;  /* 0x000000060f077291 */ /* 0x000fe2000f8e18ff */
[----:B------:R-:W-:-:S04]  /*21f0*/  LOP3.LUT R12, R12, UR8, RZ, 0x3c, !PT ;  /* 0x000000080c0c7c12 */ /* 0x000fc8000f8e3cff */
[----:B-1----:R-:W-:-:S04]  /*2200*/  SHF.L.U32 R0, R12, 0x1f, RZ ;  /* 0x0000001f0c007819 */ /* 0x002fc800000006ff */
[----:B------:R1:W3:Y:S01]  /*2210*/  SYNCS.PHASECHK.TRANS64.TRYWAIT P1, [UR7+0x48], R0 ;  /* 0x00004800ff0075a7 */ /* 0x0002e20008021107 */
[----:B------:R-:W-:Y:S05]  /*2220*/  @!P0 BRA `(.L_x_33) ;  /* 0x00000000008c8947 */ /* 0x000fea0003800000 */
[----:B------:R-:W-:Y:S02]  /*2230*/  USHF.L.U32 UR7, UR4, 0xa, URZ ;  /* 0x0000000a04077899 */ /* 0x000fe400080006ff */
[----:B------:R-:W-:Y:S02]  /*2240*/  ULEA UR32, UR4, UR49, 0xe ;  /* 0x0000003104207291 */ /* 0x000fe4000f8e70ff */
[----:B------:R-:W-:Y:S02]  /*2250*/  UIADD3 UR42, UP3, UPT, UR44, 0x80, URZ ;  /* 0x000000802c2a7890 */ /* 0x000fe4000ff7e0ff */
[----:B------:R-:W-:Y:S02]  /*2260*/  ULEA UR24, UR4, UR48, 0xc ;  /* 0x0000003004187291 */ /* 0x000fe4000f8e60ff */
[----:B------:R-:W-:Y:S02]  /*2270*/  UIADD3 UR38, UP2, UPT, UR44, 0x180, URZ ;  /* 0x000001802c267890 */ /* 0x000fe4000ff5e0ff */
[----:B------:R-:W-:-:S02]  /*2280*/  UIADD3 UR30, UP1, UPT, UR44, 0x280, URZ ;  /* 0x000002802c1e7890 */ /* 0x000fc4000ff3e0ff */
[----:B------:R-:W-:Y:S02]  /*2290*/  ULOP3.LUT UR16, UR52, UR7, URZ, 0xfc, !UPT ;  /* 0x0000000734107292 */ /* 0x000fe4000f8efcff */
[----:B------:R-:W-:Y:S02]  /*22a0*/  UIADD3 UR22, UP0, UPT, UR44, 0x380, URZ ;  /* 0x000003802c167890 */ /* 0x000fe4000ff1e0ff */
[----:B------:R-:W-:Y:S02]  /*22b0*/  ULOP3.LUT UR8, UR7, UR50, URZ, 0xfc, !UPT ;  /* 0x0000003207087292 */ /* 0x000fe4000f8efcff */
[----:B------:R-:W-:Y:S02]  /*22c0*/  ULOP3.LUT UR33, UR5, 0xfefffff8, URZ, 0xc0, !UPT ;  /* 0xfefffff805217892 */ /* 0x000fe4000f8ec0ff */
[----:B------:R-:W-:Y:S02]  /*22d0*/  UIADD3.X UR43, UPT, UPT, URZ, UR45, URZ, UP3, !UPT ;  /* 0x0000002dff2b7290 */ /* 0x000fe40009ffe4ff */
[----:B------:R-:W-:-:S02]  /*22e0*/  UIADD3 UR32, UPT, UPT, UR6, 0x6400, UR32 ;  /* 0x0000640006207890 */ /* 0x000fc4000fffe020 */
[----:B------:R-:W-:Y:S02]  /*22f0*/  UPRMT UR7, URZ, 0x5410, UR41 ;  /* 0x00005410ff077896 */ /* 0x000fe40008000029 */
[----:B------:R-:W-:Y:S02]  /*2300*/  UIADD3.X UR39, UPT, UPT, URZ, UR45, URZ, UP2, !UPT ;  /* 0x0000002dff277290 */ /* 0x000fe400097fe4ff */
[----:B------:R-:W-:Y:S02]  /*2310*/  UIADD3 UR24, UPT, UPT, UR6, 0x2a400, UR24 ;  /* 0x0002a40006187890 */ /* 0x000fe4000fffe018 */
[----:B------:R-:W-:Y:S02]  /*2320*/  UPRMT UR37, URZ, 0x5410, UR47 ;  /* 0x00005410ff257896 */ /* 0x000fe4000800002f */
[----:B------:R-:W-:Y:S02]  /*2330*/  UIADD3.X UR31, UPT, UPT, URZ, UR45, URZ, UP1, !UPT ;  /* 0x0000002dff1f7290 */ /* 0x000fe40008ffe4ff */
[----:B------:R-:W-:-:S02]  /*2340*/  UIADD3 UR16, UPT, UPT, UR6, 0x33400, UR16 ;  /* 0x0003340006107890 */ /* 0x000fc4000fffe010 */
[----:B------:R-:W-:Y:S02]  /*2350*/  UIADD3.X UR23, UPT, UPT, URZ, UR45, URZ, UP0, !UPT ;  /* 0x0000002dff177290 */ /* 0x000fe400087fe4ff */
[----:B------:R-:W-:Y:S02]  /*2360*/  UPRMT UR29, URZ, 0x5410, UR46 ;  /* 0x00005410ff1d7896 */ /* 0x000fe4000800002e */
[----:B------:R-:W-:Y:S01]  /*2370*/  UIADD3 UR8, UPT, UPT, UR6, 0x35800, UR8 ;  /* 0x0003580006087890 */ /* 0x000fe2000fffe008 */
[----:B------:R-:W-:Y:S01]  /*2380*/  UMOV UR54, 0x0 ;  /* 0x0000000000367882 */ /* 0x000fe20000000000 */
[----:B------:R-:W-:Y:S01]  /*2390*/  UMOV UR55, 0x10000000 ;  /* 0x1000000000377882 */ /* 0x000fe20000000000 */
[----:B------:R-:W-:Y:S01]  /*23a0*/  UMOV UR26, UR34 ;  /* 0x00000022001a7c82 */ /* 0x000fe20008000000 */
[----:B------:R-:W-:Y:S01]  /*23b0*/  UMOV UR28, UR36 ;  /* 0x00000024001c7c82 */ /* 0x000fe20008000000 */
[----:B------:R-:W-:Y:S01]  /*23c0*/  UMOV UR25, UR33 ;  /* 0x0000002100197c82 */ /* 0x000fe20008000000 */
[----:B------:R-:W-:Y:S01]  /*23d0*/  UMOV UR21, UR36 ;  /* 0x0000002400157c82 */ /* 0x000fe20008000000 */
[----:B------:R-:W-:Y:S01]  /*23e0*/  UMOV UR17, UR33 ;  /* 0x0000002100117c82 */ /* 0x000fe20008000000 */
[----:B------:R4:W-:Y:S01]  /*23f0*/  UTMALDG.3D.MULTICAST.2CTA [UR32], [UR42], UR7, desc[UR54] ;  /* 0x000036202a0073b4 */ /* 0x0009e20008211807 */
[----:B------:R-:W-:Y:S01]  /*2400*/  UMOV UR13, UR36 ;  /* 0x00000024000d7c82 */ /* 0x000fe20008000000 */
[----:B------:R-:W-:Y:S01]  /*2410*/  UMOV UR9, UR33 ;  /* 0x0000002100097c82 */ /* 0x000fe20008000000 */
[----:B------:R4:W-:Y:S01]  /*2420*/  UTMALDG.3D.MULTICAST.2CTA [UR24], [UR38], UR37, desc[UR54] ;  /* 0x00003618260073b4 */ /* 0x0009e20008211825 */
[----:B------:R4:W-:Y:S01]  /*2430*/  UTMALDG.4D.MULTICAST.2CTA [UR16], [UR30], UR7, desc[UR54] ;  /* 0x000036101e0073b4 */ /* 0x0009e20008219807 */
[----:B------:R4:W-:Y:S02]  /*2440*/  UTMALDG.4D.MULTICAST.2CTA [UR8], [UR22], UR29, desc[UR54] ;  /* 0x00003608160073b4 */ /* 0x0009e4000821981d */
[----:B----4-:R-:W-:Y:S01]  /*2450*/  NOP ;  /* 0x0000000000007918 */ /* 0x010fe20000000000 */
.L_x_33:
[----:B------:R-:W-:Y:S05]  /*2460*/  BSYNC.RECONVERGENT B0 ;  /* 0x0000000000007941 */ /* 0x000fea0003800200 */
.L_x_32:
[----:B------:R-:W-:Y:S02]  /*2470*/  UIADD3 UR34, UPT, UPT, UR34, 0x100, URZ ;  /* 0x0000010022227890 */ /* 0x000fe4000fffe0ff */
[----:B------:R-:W-:Y:S02]  /*2480*/  UIADD3 UR11, UPT, UPT, UR11, 0x2, URZ ;  /* 0x000000020b0b7890 */ /* 0x000fe4000fffe0ff */
[----:B------:R-:W-:Y:S01]  /*2490*/  UIADD3 UR19, UPT, UPT, UR19, 0x2, URZ ;  /* 0x0000000213137890 */ /* 0x000fe2000fffe0ff */
[----:B------:R-:W-:Y:S01]  /*24a0*/  UMOV UR4, UR15 ;  /* 0x0000000f00047c82 */ /* 0x000fe20008000000 */
[----:B------:R-:W-:Y:S01]  /*24b0*/  UMOV UR7, UR57 ;  /* 0x0000003900077c82 */ /* 0x000fe20008000000 */
[----:B------:R-:W-:Y:S09]  /*24c0*/  BRA.U UP4, `(.L_x_34) ;  /* 0xfffffff904e87547 */ /* 0x000ff2000b83ffff */
.L_x_26:
[----:B------:R-:W-:Y:S01]  /*24d0*/  ULEA UR4, UR15, UR6, 0x3 ;  /* 0x000000060f047291 */ /* 0x000fe2000f8e18ff */
[----:B-1----:R-:W-:Y:S01]  /*24e0*/  SHF.L.U32 R0, R12, 0x1f, RZ ;  /* 0x0000001f0c007819 */ /* 0x002fe200000006ff */
[----:B------:R-:W-:Y:S01]  /*24f0*/  @!P2 SYNCS.ARRIVE.TRANS64.A1T0 RZ, [UR6+0xc8], RZ ;  /* 0x0000c8ffffffa9a7 */ /* 0x000fe20008100006 */
[----:B------:R-:W-:-:S06]  /*2500*/  UISETP.GT.AND UP0, UPT, UR64, UR63, UPT ;  /* 0x0000003f4000728c */ /* 0x000fcc000bf04270 */
[----:B--23--:R1:W2:Y:S03]  /*2510*/  SYNCS.PHASECHK.TRANS64.TRYWAIT P1, [UR4+0x48], R0 ;  /* 0x00004800ff0075a7 */ /* 0x00c2a60008021104 */
[----:B------:R-:W-:Y:S05]  /*2520*/  BRA.U !UP0, `(.L_x_35) ;  /* 0x00000005081c7547 */ /* 0x000fea000b800000 */
[----:B------:R-:W-:Y:S01]  /*2530*/  UIADD3 UR37, UPT, UPT, UR68, UR7, URZ ;  /* 0x0000000744257290 */ /* 0x000fe2000fffe0ff */
[----:B------:R-:W-:-:S11]  /*2540*/  UMOV UR5, UR15 ;  /* 0x0000000f00057c82 */ /* 0x000fd60008000000 */
.L_x_43:
[----:B------:R-:W-:Y:S01]  /*2550*/  ULEA UR14, UR5, UR6, 0x3 ;  /* 0x00000006050e7291 */ /* 0x000fe2000f8e18ff */
[----:B--2---:R-:W-:Y:S01]  /*2560*/  @P4 MOV R2, 0xb000 ;  /* 0x0000b00000024802 */ /* 0x004fe20000000f00 */
[----:B--23--:R-:W-:Y:S10]  /*2570*/  @P1 BRA `(.L_x_36) ;  /* 0x00000000000c1947 */ /* 0x00cff40003800000 */
[----:B------:R-:W-:-:S04]  /*2580*/  SHF.L.U32 R3, R12, 0x1f, RZ ;  /* 0x0000001f0c037819 */ /* 0x000fc800000006ff */
[----:B------:R-:W2:Y:S02]  /*2590*/  SYNCS.PHASECHK.TRANS64.TRYWAIT P0, [UR14+0x48], R3 ;  /* 0x00004803ff0075a7 */ /* 0x000ea4000800110e */
[----:B--2---:R-:W-:Y:S05]  /*25a0*/  @!P0 BRA `(.L_x_37) ;  /* 0x0000006c00d08947 */ /* 0x004fea0003800000 */
.L_x_36:
[----:B------:R2:W-:Y:S01]  /*25b0*/  @P4 SYNCS.ARRIVE.TRANS64 RZ, [UR14], R2 ;  /* 0x00000002ffff49a7 */ /* 0x0005e2000800000e */
[----:B------:R-:W-:-:S04]  /*25c0*/  ULOP3.LUT UR4, UR51, 0x2, URZ, 0xfc, !UPT ;  /* 0x0000000233047892 */ /* 0x000fc8000f8efcff */
[----:B------:R-:W-:-:S09]  /*25d0*/  UISETP.NE.AND UP0, UPT, UR4, 0x2, UPT ;  /* 0x000000020400788c */ /* 0x000fd2000bf05270 */
[----:B------:R-:W-:Y:S05]  /*25e0*/  BRA.U UP0, `(.L_x_38) ;  /* 0x0000000100047547 */ /* 0x000fea000b800000 */
[----:B------:R-:W-:Y:S05]  /*25f0*/  BPT.TRAP 0x1 ;  /* 0x000000040000795c */ /* 0x000fea0000300000 */
.L_x_38:
[----:B------:R-:W-:Y:S04]  /*2600*/  BSSY.RECONVERGENT B0, `(.L_x_39) ;  /* 0x0000003000007945 */ /* 0x000fe80003800200 */
[----:B------:R-:W-:Y:S05]  /*2610*/  @!P3 BRA `(.L_x_40) ;  /* 0x000000000004b947 */ /* 0x000fea0003800000 */
[----:B------:R-:W-:Y:S05]  /*2620*/  BPT.TRAP 0x1 ;  /* 0x000000040000795c */ /* 0x000fea0000300000 */
.L_x_40:
[----:B------:R-:W-:Y:S05]  /*2630*/  BSYNC.RECONVERGENT B0 ;  /* 0x0000000000007941 */ /* 0x000fea0003800200 */
.L_x_39:
        /* <DEDUP_REMOVED lines=11> */
[----:B------:R-:W-:Y:S02]  /*26f0*/  ULEA UR32, UR5, UR49, 0xe ;  /* 0x0000003105207291 */ /* 0x000fe4000f8e70ff */
[----:B------:R-:W-:Y:S02]  /*2700*/  UIADD3 UR22, UP3, UPT, UR44, 0x80, URZ ;  /* 0x000000802c167890 */ /* 0x000fe4000ff7e0ff */
[----:B------:R-:W-:Y:S02]  /*2710*/  USHF.L.U32 UR4, UR5, 0xa, URZ ;  /* 0x0000000a05047899 */ /* 0x000fe400080006ff */
[----:B------:R-:W-:Y:S02]  /*2720*/  ULEA UR24, UR5, UR48, 0xc ;  /* 0x0000003005187291 */ /* 0x000fe4000f8e60ff */
[----:B------:R-:W-:Y:S02]  /*2730*/  UIADD3 UR8, UP2, UPT, UR44, 0x180, URZ ;  /* 0x000001802c087890 */ /* 0x000fe4000ff5e0ff */
[----:B------:R-:W-:-:S02]  /*2740*/  USHF.L.U32 UR34, UR7, 0x8, URZ ;  /* 0x0000000807227899 */ /* 0x000fc400080006ff */
[----:B------:R-:W-:Y:S02]  /*2750*/  ULOP3.LUT UR33, UR14, 0xfefffff8, URZ, 0xc0, !UPT ;  /* 0xfefffff80e217892 */ /* 0x000fe4000f8ec0ff */
[----:B------:R-:W-:Y:S02]  /*2760*/  UIADD3.X UR23, UPT, UPT, URZ, UR45, URZ, UP3, !UPT ;  /* 0x0000002dff177290 */ /* 0x000fe40009ffe4ff */
[----:B------:R-:W-:Y:S02]  /*2770*/  ULOP3.LUT UR16, UR52, UR4, URZ, 0xfc, !UPT ;  /* 0x0000000434107292 */ /* 0x000fe4000f8efcff */
[----:B------:R-:W-:Y:S02]  /*2780*/  UIADD3 UR32, UPT, UPT, UR6, 0x6400, UR32 ;  /* 0x0000640006207890 */ /* 0x000fe4000fffe020 */
[----:B------:R-:W-:Y:S02]  /*2790*/  UPRMT UR13, URZ, 0x5410, UR41 ;  /* 0x00005410ff0d7896 */ /* 0x000fe40008000029 */
[----:B------:R-:W-:-:S02]  /*27a0*/  ULOP3.LUT UR29, UR4, UR50, URZ, 0xfc, !UPT ;  /* 0x00000032041d7292 */ /* 0x000fc4000f8efcff */
[----:B------:R-:W-:Y:S02]  /*27b0*/  UIADD3.X UR9, UPT, UPT, URZ, UR45, URZ, UP2, !UPT ;  /* 0x0000002dff097290 */ /* 0x000fe400097fe4ff */
[----:B------:R-:W-:Y:S02]  /*27c0*/  UIADD3 UR24, UPT, UPT, UR6, 0x2a400, UR24 ;  /* 0x0002a40006187890 */ /* 0x000fe4000fffe018 */
[----:B------:R-:W-:Y:S02]  /*27d0*/  UPRMT UR4, URZ, 0x5410, UR47 ;  /* 0x00005410ff047896 */ /* 0x000fe4000800002f */
[----:B------:R-:W-:Y:S01]  /*27e0*/  UIADD3 UR30, UP1, UPT, UR44, 0x280, URZ ;  /* 0x000002802c1e7890 */ /* 0x000fe2000ff3e0ff */
[----:B------:R-:W-:Y:S01]  /*27f0*/  UMOV UR42, 0x0 ;  /* 0x00000000002a7882 */ /* 0x000fe20000000000 */
[----:B------:R-:W-:Y:S01]  /*2800*/  UMOV UR43, 0x10000000 ;  /* 0x10000000002b7882 */ /* 0x000fe20000000000 */
[----:B------:R-:W-:Y:S01]  /*2810*/  UIADD3 UR38, UP0, UPT, UR44, 0x380, URZ ;  /* 0x000003802c267890 */ /* 0x000fe2000ff1e0ff */
[----:B------:R-:W-:Y:S01]  /*2820*/  UTMALDG.3D.MULTICAST.2CTA [UR32], [UR22], UR13, desc[UR42] ;  /* 0x00002a20160073b4 */ /* 0x000fe2000821180d */
[----:B------:R-:W-:Y:S01]  /*2830*/  UMOV UR28, UR36 ;  /* 0x00000024001c7c82 */ /* 0x000fe20008000000 */
[----:B------:R-:W-:-:S02]  /*2840*/  ULEA UR19, UR7, UR56, 0x1 ;  /* 0x0000003807137291 */ /* 0x000fc4000f8e08ff */
[----:B------:R-:W-:Y:S01]  /*2850*/  UIADD3.X UR31, UPT, UPT, URZ, UR45, URZ, UP1, !UPT ;  /* 0x0000002dff1f7290 */ /* 0x000fe20008ffe4ff */
[----:B------:R-:W-:Y:S01]  /*2860*/  UMOV UR25, UR33 ;  /* 0x0000002100197c82 */ /* 0x000fe20008000000 */
[----:B------:R-:W-:Y:S01]  /*2870*/  UMOV UR26, UR34 ;  /* 0x00000022001a7c82 */ /* 0x000fe20008000000 */
[----:B------:R-:W-:Y:S01]  /*2880*/  UIADD3 UR16, UPT, UPT, UR6, 0x33400, UR16 ;  /* 0x0003340006107890 */ /* 0x000fe2000fffe010 */
[----:B------:R4:W-:Y:S01]  /*2890*/  UTMALDG.3D.MULTICAST.2CTA [UR24], [UR8], UR4, desc[UR42] ;  /* 0x00002a18080073b4 */ /* 0x0009e20008211804 */
[----:B------:R-:W-:Y:S02]  /*28a0*/  ULEA UR11, UR7, UR53, 0x1 ;  /* 0x00000035070b7291 */ /* 0x000fe4000f8e08ff */
[----:B------:R-:W-:Y:S01]  /*28b0*/  UIADD3.X UR39, UPT, UPT, URZ, UR45, URZ, UP0, !UPT ;  /* 0x0000002dff277290 */ /* 0x000fe200087fe4ff */
[----:B------:R-:W-:Y:S01]  /*28c0*/  UMOV UR21, UR36 ;  /* 0x0000002400157c82 */ /* 0x000fe20008000000 */
[----:B------:R-:W-:-:S03]  /*28d0*/  UMOV UR17, UR33 ;  /* 0x0000002100117c82 */ /* 0x000fc60008000000 */
[----:B------:R2:W-:Y:S01]  /*28e0*/  UTMALDG.4D.MULTICAST.2CTA [UR16], [UR30], UR13, desc[UR42] ;  /* 0x00002a101e0073b4 */ /* 0x0005e2000821980d */
[----:B----4-:R-:W-:Y:S02]  /*28f0*/  UIADD3 UR8, UPT, UPT, UR6, 0x35800, UR29 ;  /* 0x0003580006087890 */ /* 0x010fe4000fffe01d */
[----:B------:R-:W-:Y:S01]  /*2900*/  UPRMT UR4, URZ, 0x5410, UR46 ;  /* 0x00005410ff047896 */ /* 0x000fe2000800002e */
[----:B------:R-:W-:Y:S01]  /*2910*/  UMOV UR9, UR33 ;  /* 0x0000002100097c82 */ /* 0x000fe20008000000 */
[----:B--2---:R-:W-:-:S07]  /*2920*/  UMOV UR13, UR36 ;  /* 0x00000024000d7c82 */ /* 0x004fce0008000000 */
[----:B------:R4:W-:Y:S02]  /*2930*/  UTMALDG.4D.MULTICAST.2CTA [UR8], [UR38], UR4, desc[UR42] ;  /* 0x00002a08260073b4 */ /* 0x0009e40008219804 */
[----:B----4-:R-:W-:Y:S01]  /*2940*/  NOP ;  /* 0x0000000000007918 */ /* 0x010fe20000000000 */
.L_x_42:
[----:B------:R-:W-:Y:S05]  /*2950*/  BSYNC.RECONVERGENT B0 ;  /* 0x0000000000007941 */ /* 0x000fea0003800200 */
.L_x_41:
[----:B------:R-:W-:Y:S01]  /*2960*/  UIADD3 UR7, UPT, UPT, UR7, 0x1, URZ ;  /* 0x0000000107077890 */ /* 0x000fe2000fffe0ff */
[----:B------:R-:W-:-:S03]  /*2970*/  UMOV UR5, UR15 ;  /* 0x0000000f00057c82 */ /* 0x000fc60008000000 */
[----:B------:R-:W-:-:S09]  /*2980*/  UISETP.NE.AND UP0, UPT, UR7, UR37, UPT ;  /* 0x000000250700728c */ /* 0x000fd2000bf05270 */
[----:B------:R-:W-:Y:S05]  /*2990*/  BRA.U UP0, `(.L_x_43) ;  /* 0xfffffff900ec7547 */ /* 0x000fea000b83ffff */
.L_x_35:
[C---:B------:R-:W-:Y:S01]  /*29a0*/  LEA R3, R11.reuse, UR6, 0x3 ;  /* 0x000000060b037c11 */ /* 0x040fe2000f8e18ff */
[----:B------:R-:W-:Y:S01]  /*29b0*/  NOP ;  /* 0x0000000000007918 */ /* 0x000fe20000000000 */
[----:B-1----:R-:W-:Y:S02]  /*29c0*/  SHF.L.U32 R0, R10, 0x1f, RZ ;  /* 0x0000001f0a007819 */ /* 0x002fe400000006ff */
[----:B------:R-:W-:Y:S02]  /*29d0*/  LEA R5, R11, UR6, 0x4 ;  /* 0x000000060b057c11 */ /* 0x000fe4000f8e20ff */
[----:B------:R-:W1:Y:S02]  /*29e0*/  SYNCS.PHASECHK.TRANS64.TRYWAIT P0, [R3+URZ+0xd0], R0 ;  /* 0x0000d000030075a7 */ /* 0x000e6400080011ff */
[----:B-1----:R-:W-:Y:S05]  /*29f0*/  @!P0 BRA `(.L_x_44) ;  /* 0x0000006800d48947 */ /* 0x002fea0003800000 */
.L_x_146:
[----:B------:R-:W4:Y:S01]  /*2a00*/  LDS.128 R4, [R5+0x140] ;  /* 0x0001400005047984 */ /* 0x000f220000000c00 */
[----:B------:R-:W-:Y:S01]  /*2a10*/  UISETP.GE.AND UP0, UPT, UR40, 0x1, UPT ;  /* 0x000000012800788c */ /* 0x000fe2000bf06270 */
[----:B------:R-:W-:Y:S01]  /*2a20*/  @!PT LDS RZ, [RZ] ;  /* 0x00000000fffff984 */ /* 0x000fe20000000800 */
[----:B------:R-:W-:Y:S01]  /*2a30*/  @!PT LDS RZ, [RZ] ;  /* 0x00000000fffff984 */ /* 0x000fe20000000800 */
[----:B------:R-:W-:Y:S01]  /*2a40*/  @!PT LDS RZ, [RZ] ;  /* 0x00000000fffff984 */ /* 0x000fe20000000800 */
[----:B------:R-:W-:Y:S01]  /*2a50*/  @!PT LDS RZ, [RZ] ;  /* 0x00000000fffff984 */ /* 0x000fe20000000800 */
[----:B------:R1:W-:Y:S06]  /*2a60*/  MEMBAR.ALL.CTA ;  /* 0x0000000000007992 */ /* 0x0003ec0000008000 */
[----:B-1----:R-:W1:Y:S01]  /*2a70*/  FENCE.VIEW.ASYNC.S ;  /* 0x00000000000073c6 */ /* 0x002e620000000000 */
[----:B----4-:R-:W-:-:S13]  /*2a80*/  LOP3.LUT P0, RZ, R6, 0x1, RZ, 0xc0, !PT ;  /* 0x0000000106ff7812 */ /* 0x010fda000780c0ff */
[----:B-1----:R-:W-:Y:S01]  /*2a90*/  VOTEU.ANY UP1, P0 ;  /* 0x0000000000ff7886 */ /* 0x002fe20000020100 */
[----:B------:R-:W-:-:S13]  /*2aa0*/  PLOP3.LUT P0, PT, PT, PT, UP1, 0x80, 0x8 ;  /* 0x000000000008781c */ /* 0x000fda0003f0f018 */
[----:B------:R-:W-:Y:S02]  /*2ab0*/  @P0 LOP3.LUT R0, R5, 0xffff, RZ, 0xc0, !PT ;  /* 0x0000ffff05000812 */ /* 0x000fe400078ec0ff */
[----:B--2---:R-:W-:Y:S02]  /*2ac0*/  @P0 MOV R2, R4 ;  /* 0x0000000400020202 */ /* 0x004fe40000000f00 */
[----:B------:R-:W-:Y:S01]  /*2ad0*/  @P0 R2UR UR5, R0 ;  /* 0x00000000000502ca */ /* 0x000fe200000e0000 */
[----:B------:R-:W-:Y:S01]  /*2ae0*/  VIADD R0, R3, 0xe0 ;  /* 0x000000e003007836 */ /* 0x000fe20000000000 */
[----:B------:R-:W-:Y:S02]  /*2af0*/  @P0 SHF.R.U32.HI R4, RZ, 0x10, R5 ;  /* 0x00000010ff040819 */ /* 0x000fe40000011605 */
[----:B------:R-:W-:Y:S02]  /*2b00*/  @P0 R2UR UR7, R2 ;  /* 0x00000000020702ca */ /* 0x000fe400000e0000 */
[----:B------:R-:W-:-:S02]  /*2b10*/  PRMT R0, RZ, 0x654, R0 ;  /* 0x00000654ff007816 */ /* 0x000fc40000000000 */
[----:B------:R-:W-:Y:S02]  /*2b20*/  @P0 R2UR UR4, R4 ;  /* 0x00000000040402ca */ /* 0x000fe400000e0000 */
[----:B------:R1:W-:Y:S03]  /*2b30*/  SYNCS.ARRIVE.TRANS64.RED.A1T0 RZ, [R0+URZ], RZ ;  /* 0x000000ff00ff79a7 */ /* 0x0003e600081004ff */
[----:B------:R-:W-:-:S04]  /*2b40*/  @UP1 UMOV UR58, UR5 ;  /* 0x00000005003a1c82 */ /* 0x000fc80008000000 */
[----:B------:R-:W-:-:S04]  /*2b50*/  @UP1 UMOV UR59, UR7 ;  /* 0x00000007003b1c82 */ /* 0x000fc80008000000 */
[----:B------:R-:W-:Y:S01]  /*2b60*/  @UP1 UMOV UR36, UR4 ;  /* 0x0000000400241c82 */ /* 0x000fe20008000000 */
[----:B------:R-:W-:Y:S05]  /*2b70*/  BRA.U !UP0, `(.L_x_45) ;  /* 0x0000000108d47547 */ /* 0x000fea000b800000 */
[----:B------:R-:W2:Y:S01]  /*2b80*/  LDCU.128 UR20, c[0x0][0xf10] ;  /* 0x0001e200ff1477ac */ /* 0x000ea20008000c00 */
[----:B------:R-:W4:Y:S01]  /*2b90*/  LDCU UR11, c[0x0][0xf20] ;  /* 0x0001e400ff0b77ac */ /* 0x000f220008000800 */
[----:B------:R-:W3:Y:S01]  /*2ba0*/  LDCU UR19, c[0x0][0xf0c] ;  /* 0x0001e180ff1377ac */ /* 0x000ee20008000800 */
[----:B------:R-:W1:Y:S01]  /*2bb0*/  LDCU.64 UR8, c[0x0][0xf28] ;  /* 0x0001e500ff0877ac */ /* 0x000e620008000a00 */
[----:B------:R-:W-:Y:S02]  /*2bc0*/  UISETP.NE.AND UP3, UPT, UR40, 0x1, UPT ;  /* 0x000000012800788c */ /* 0x000fe4000bf65270 */
[----:B--2---:R-:W-:Y:S02]  /*2bd0*/  UIMAD.WIDE.U32 UR12, UR61, UR23, URZ ;  /* 0x000000173d0c72a5 */ /* 0x004fe4000f8e00ff */
[----:B------:R-:W-:Y:S02]  /*2be0*/  UIMAD.WIDE.U32 UR4, UR62, UR20, URZ ;  /* 0x000000143e0472a5 */ /* 0x000fe4000f8e00ff */
[----:B------:R-:W-:-:S02]  /*2bf0*/  UISETP.NE.AND UP0, UPT, UR22, 0x1, UPT ;  /* 0x000000011600788c */ /* 0x000fc4000bf05270 */
[----:B------:R-:W-:Y:S01]  /*2c00*/  UIMAD.WIDE.U32 UR24, UR58, UR23, URZ ;  /* 0x000000173a1872a5 */ /* 0x000fe2000f8e00ff */
[----:B------:R-:W-:Y:S02]  /*2c10*/  UMOV UR12, UR13 ;  /* 0x0000000d000c7c82 */ /* 0x000fe40008000000 */
[----:B------:R-:W-:Y:S01]  /*2c20*/  UMOV UR4, UR5 ;  /* 0x0000000500047c82 */ /* 0x000fe20008000000 */
[----:B----4-:R-:W-:Y:S02]  /*2c30*/  USHF.R.U32.HI UR12, URZ, UR11, UR12 ;  /* 0x0000000bff0c7299 */ /* 0x010fe4000801160c */
[----:B---3--:R-:W-:Y:S02]  /*2c40*/  UISETP.NE.AND UP2, UPT, UR19, 0x1, UPT ;  /* 0x000000011300788c */ /* 0x008fe4000bf45270 */
[----:B------:R-:W-:Y:S02]  /*2c50*/  USHF.R.U32.HI UR4, URZ, UR21, UR4 ;  /* 0x00000015ff047299 */ /* 0x000fe40008011604 */
[----:B------:R-:W-:-:S02]  /*2c60*/  USEL UR5, UR61, UR12, !UP0 ;  /* 0x0000000c3d057287 */ /* 0x000fc4000c000000 */
[----:B------:R-:W-:Y:S02]  /*2c70*/  USEL UR7, UR62, UR4, !UP2 ;  /* 0x000000043e077287 */ /* 0x000fe4000d000000 */
[----:B-1----:R-:W-:Y:S01]  /*2c80*/  UIMAD.WIDE.U32 UR12, UR5, UR8, URZ ;  /* 0x00000008050c72a5 */ /* 0x002fe2000f8e00ff */
[----:B------:R-:W-:Y:S01]  /*2c90*/  UMOV UR4, UR25 ;  /* 0x0000001900047c82 */ /* 0x000fe20008000000 */
[----:B------:R-:W-:Y:S02]  /*2ca0*/  UIMAD.WIDE.U32 UR16, UR59, UR20, URZ ;  /* 0x000000143b1072a5 */ /* 0x000fe4000f8e00ff */
[----:B------:R-:W-:-:S03]  /*2cb0*/  UIMAD.WIDE.U32 UR24, UR7, UR8, URZ ;  /* 0x00000008071872a5 */ /* 0x000fc6000f8e00ff */
[----:B------:R-:W-:Y:S01]  /*2cc0*/  UMOV UR12, UR13 ;  /* 0x0000000d000c7c82 */ /* 0x000fe20008000000 */
[----:B------:R-:W-:Y:S02]  /*2cd0*/  USHF.R.U32.HI UR4, URZ, UR11, UR4 ;  /* 0x0000000bff047299 */ /* 0x000fe40008011604 */
[----:B------:R-:W-:Y:S01]  /*2ce0*/  @UP3 USHF.R.U32.HI UR5, URZ, UR9, UR12 ;  /* 0x00000009ff053299 */ /* 0x000fe2000801160c */
[----:B------:R-:W-:Y:S01]  /*2cf0*/  UMOV UR16, UR17 ;  /* 0x0000001100107c82 */ /* 0x000fe20008000000 */
[----:B------:R-:W-:Y:S01]  /*2d00*/  UMOV UR24, UR25 ;  /* 0x0000001900187c82 */ /* 0x000fe20008000000 */
[----:B------:R-:W-:Y:S02]  /*2d10*/  USHF.R.U32.HI UR21, URZ, UR21, UR16 ;  /* 0x00000015ff157299 */ /* 0x000fe40008011610 */
[----:B------:R-:W-:Y:S02]  /*2d20*/  USEL UR4, UR58, UR4, !UP0 ;  /* 0x000000043a047287 */ /* 0x000fe4000c000000 */
[----:B------:R-:W-:-:S02]  /*2d30*/  @UP3 USHF.R.U32.HI UR7, URZ, UR9, UR24 ;  /* 0x00000009ff073299 */ /* 0x000fc40008011618 */
[----:B------:R-:W-:Y:S02]  /*2d40*/  UIMAD UR11, UR40, UR5, URZ ;  /* 0x00000005280b72a4 */ /* 0x000fe4000f8e02ff */
[----:B------:R-:W-:Y:S02]  /*2d50*/  USEL UR5, UR59, UR21, !UP2 ;  /* 0x000000153b057287 */ /* 0x000fe4000d000000 */
[----:B------:R-:W-:Y:S02]  /*2d60*/  UIMAD UR12, UR40, UR7, URZ ;  /* 0x00000007280c72a4 */ /* 0x000fe4000f8e02ff */
[----:B------:R-:W-:Y:S02]  /*2d70*/  UISETP.GE.AND UP0, UPT, UR4, UR11, UPT ;  /* 0x0000000b0400728c */ /* 0x000fe4000bf06270 */
[----:B------:R-:W-:Y:S02]  /*2d80*/  UIMAD.WIDE.U32 UR16, UR4, UR8, URZ ;  /* 0x00000008041072a5 */ /* 0x000fe4000f8e00ff */
[----:B------:R-:W-:-:S02]  /*2d90*/  UISETP.GE.OR UP0, UPT, UR5, UR12, UP0 ;  /* 0x0000000c0500728c */ /* 0x000fc40008706670 */
        /* <DEDUP_REMOVED lines=19> */
.L_x_45:
[----:B------:R-:W2:Y:S02]  /*2ed0*/  LDCU UR4, c[0x0][0xf30] ;  /* 0x0001e600ff0477ac */ /* 0x000ea40008000800 */
[----:B--2---:R-:W-:-:S09]  /*2ee0*/  UISETP.NE.AND UP0, UPT, UR4, 0x1, UPT ;  /* 0x000000010400788c */ /* 0x004fd2000bf05270 */
[----:B------:R-:W-:Y:S05]  /*2ef0*/  BRA.U UP0, `(.L_x_46) ;  /* 0x0000000100447547 */ /* 0x000fea000b800000 */
[----:B------:R-:W2:Y:S01]  /*2f00*/  LDCU.128 UR20, c[0x0][0xf10] ;  /* 0x0001e200ff1477ac */ /* 0x000ea20008000c00 */
[----:B------:R-:W4:Y:S01]  /*2f10*/  LDCU UR11, c[0x0][0xf0c] ;  /* 0x0001e180ff0b77ac */ /* 0x000f220008000800 */
[----:B------:R-:W1:Y:S01]  /*2f20*/  LDCU UR7, c[0x0][0xf20] ;  /* 0x0001e400ff0777ac */ /* 0x000e620008000800 */
[----:B--2---:R-:W-:Y:S02]  /*2f30*/  UIMAD.WIDE.U32 UR8, UR59, UR20, URZ ;  /* 0x000000143b0872a5 */ /* 0x004fe4000f8e00ff */
[----:B------:R-:W-:Y:S02]  /*2f40*/  UIMAD.WIDE.U32 UR4, UR58, UR23, URZ ;  /* 0x000000173a0472a5 */ /* 0x000fe4000f8e00ff */
[----:B----4-:R-:W-:Y:S02]  /*2f50*/  UISETP.NE.AND UP2, UPT, UR11, 0x1, UPT ;  /* 0x000000010b00788c */ /* 0x010fe4000bf45270 */
[----:B------:R-:W-:Y:S01]  /*2f60*/  UISETP.NE.AND UP0, UPT, UR22, 0x1, UPT ;  /* 0x000000011600788c */ /* 0x000fe2000bf05270 */
[----:B------:R-:W-:-:S02]  /*2f70*/  UMOV UR8, UR9 ;  /* 0x0000000900087c82 */ /* 0x000fc40008000000 */
[----:B------:R-:W-:Y:S01]  /*2f80*/  UMOV UR4, UR5 ;  /* 0x0000000500047c82 */ /* 0x000fe20008000000 */
[----:B------:R-:W-:Y:S02]  /*2f90*/  USHF.R.U32.HI UR21, URZ, UR21, UR8 ;  /* 0x00000015ff157299 */ /* 0x000fe40008011608 */
[----:B-1----:R-:W-:Y:S02]  /*2fa0*/  USHF.R.U32.HI UR4, URZ, UR7, UR4 ;  /* 0x00000007ff047299 */ /* 0x002fe40008011604 */
[----:B------:R-:W-:Y:S02]  /*2fb0*/  USEL UR5, UR59, UR21, !UP2 ;  /* 0x000000153b057287 */ /* 0x000fe4000d000000 */
[----:B------:R-:W-:-:S04]  /*2fc0*/  USEL UR4, UR58, UR4, !UP0 ;  /* 0x000000043a047287 */ /* 0x000fc8000c000000 */
[----:B------:R-:W-:Y:S02]  /*2fd0*/  UIADD3 UR7, UPT, UPT, UR5, -UR4, URZ ;  /* 0x8000000405077290 */ /* 0x000fe4000fffe0ff */
[----:B------:R-:W-:Y:S02]  /*2fe0*/  UIADD3 UR4, UPT, UPT, -UR5, UR4, URZ ;  /* 0x0000000405047290 */ /* 0x000fe4000fffe1ff */
[----:B------:R-:W-:Y:S02]  /*2ff0*/  UIMAD UR58, UR7, UR22, UR58 ;  /* 0x00000016073a72a4 */ /* 0x000fe4000f8e023a */
[----:B------:R-:W-:-:S12]  /*3000*/  UIMAD UR59, UR4, UR11, UR59 ;  /* 0x0000000b043b72a4 */ /* 0x000fd8000f8e023b */
.L_x_46:
[----:B------:R-:W-:Y:S01]  /*3010*/  VIADD R11, R11, 0x1 ;  /* 0x000000010b0b7836 */ /* 0x000fe20000000000 */
[----:B------:R-:W-:Y:S02]  /*3020*/  R2UR UR5, R91 ;  /* 0x000000005b0572ca */ /* 0x000fe400000e0000 */
[----:B------:R-:W-:Y:S02]  /*3030*/  R2UR UR4, R90 ;  /* 0x000000005a0472ca */ /* 0x000fe400000e0000 */
[C---:B------:R-:W-:Y:S02]  /*3040*/  ISETP.NE.AND P0, PT, R11.reuse, 0x2, PT ;  /* 0x000000020b00780c */ /* 0x040fe40003f05270 */
[----:B------:R-:W-:Y:S02]  /*3050*/  PLOP3.LUT P2, PT, PT, PT, PT, 0x80, 0x8 ;  /* 0x000000000008781c */ /* 0x000fe40003f4f070 */
[----:B------:R-:W-:Y:S02]  /*3060*/  SEL R3, RZ, 0x1, P0 ;  /* 0x00000001ff037807 */ /* 0x000fe40000000000 */
[----:B------:R-:W-:-:S02]  /*3070*/  SEL R11, R11, RZ, P0 ;  /* 0x000000ff0b0b7207 */ /* 0x000fc40000000000 */
[----:B------:R-:W-:Y:S01]  /*3080*/  LOP3.LUT R10, R10, R3, RZ, 0x3c, !PT ;  /* 0x000000030a0a7212 */ /* 0x000fe200078e3cff */
[----:B------:R-:W-:Y:S02]  /*3090*/  UIADD3 UR26, UPT, UPT, UR59, UR5, URZ ;  /* 0x000000053b1a7290 */ /* 0x000fe4000fffe0ff */
[----:B------:R-:W-:Y:S01]  /*30a0*/  UIADD3 UR25, UPT, UPT, UR58, UR4, URZ ;  /* 0x000000043a197290 */ /* 0x000fe2000fffe0ff */
[----:B------:R-:W-:Y:S11]  /*30b0*/  BRA.U UP1, `(.L_x_47) ;  /* 0xffffffed01507547 */ /* 0x000ff6000b83ffff */
[----:B------:R-:W-:Y:S01]  /*30c0*/  UIADD3 UR7, UPT, UPT, UR6, 0x48, URZ ;  /* 0x0000004806077890 */ /* 0x000fe2000fffe0ff */
[----:B------:R-:W-:-:S03]  /*30d0*/  SHF.L.U32 R3, R12, 0x1f, RZ ;  /* 0x0000001f0c037819 */ /* 0x000fc600000006ff */
[----:B------:R-:W-:-:S09]  /*30e0*/  ULEA UR4, UR15, UR7, 0x3 ;  /* 0x000000070f047291 */ /* 0x000fd2000f8e18ff */
[----:B------:R-:W2:Y:S02]  /*30f0*/  SYNCS.PHASECHK.TRANS64.TRYWAIT P0, [UR4], R3 ;  /* 0x00000003ff0075a7 */ /* 0x000ea40008001104 */
[----:B--2---:R-:W-:Y:S05]  /*3100*/  @!P0 BRA `(.L_x_48) ;  /* 0x0000006400248947 */ /* 0x004fea0003800000 */
.L_x_148:
[----:B------:R-:W-:-:S04]  /*3110*/  UIADD3 UR4, UPT, UPT, UR15, 0x1, URZ ;  /* 0x000000010f047890 */ /* 0x000fc8000fffe0ff */
[----:B------:R-:W-:-:S04]  /*3120*/  UISETP.NE.AND UP0, UPT, UR4, 0x9, UPT ;  /* 0x000000090400788c */ /* 0x000fc8000bf05270 */
[----:B------:R-:W-:Y:S02]  /*3130*/  USEL UR6, URZ, 0x1, UP0 ;  /* 0x00000001ff067887 */ /* 0x000fe40008000000 */
[----:B------:R-:W-:-:S04]  /*3140*/  USEL UR4, UR4, URZ, UP0 ;  /* 0x000000ff04047287 */ /* 0x000fc80008000000 */
[----:B------:R-:W-:Y:S01]  /*3150*/  ULEA UR5, UR4, UR7, 0x3 ;  /* 0x0000000704057291 */ /* 0x000fe2000f8e18ff */
[----:B------:R-:W-:-:S04]  /*3160*/  LOP3.LUT R2, R12, UR6, RZ, 0x3c, !PT ;  /* 0x000000060c027c12 */ /* 0x000fc8000f8e3cff */
[----:B-1----:R-:W-:-:S04]  /*3170*/  SHF.L.U32 R3, R2, 0x1f, RZ ;  /* 0x0000001f02037819 */ /* 0x002fc800000006ff */
[----:B------:R-:W1:Y:S02]  /*3180*/  SYNCS.PHASECHK.TRANS64.TRYWAIT P0, [UR5], R3 ;  /* 0x00000003ff0075a7 */ /* 0x000e640008001105 */
[----:B-1----:R-:W-:Y:S05]  /*3190*/  @!P0 BRA `(.L_x_49) ;  /* 0x0000006400188947 */ /* 0x002fea0003800000 */
.L_x_150:
        /* <DEDUP_REMOVED lines=9> */
.L_x_152:
        /* <DEDUP_REMOVED lines=9> */
.L_x_154:
        /* <DEDUP_REMOVED lines=9> */
.L_x_156:
        /* <DEDUP_REMOVED lines=9> */
.L_x_158:
        /* <DEDUP_REMOVED lines=9> */
.L_x_160:
        /* <DEDUP_REMOVED lines=9> */
.L_x_162:
[----:B------:R-:W-:-:S04]  /*3500*/  UIADD3 UR4, UPT, UPT, UR4, 0x1, URZ ;  /* 0x0000000104047890 */ /* 0x000fc8000fffe0ff */
[----:B------:R-:W-:-:S04]  /*3510*/  UISETP.NE.AND UP0, UPT, UR4, 0x9, UPT ;  /* 0x000000090400788c */ /* 0x000fc8000bf05270 */
[----:B------:R-:W-:Y:S02]  /*3520*/  USEL UR5, URZ, 0x1, UP0 ;  /* 0x00000001ff057887 */ /* 0x000fe40008000000 */
[----:B------:R-:W-:-:S04]  /*3530*/  USEL UR4, UR4, URZ, UP0 ;  /* 0x000000ff04047287 */ /* 0x000fc80008000000 */
[----:B------:R-:W-:Y:S01]  /*3540*/  ULEA UR4, UR4, UR7, 0x3 ;  /* 0x0000000704047291 */ /* 0x000fe2000f8e18ff */
[----:B-1----:R-:W-:-:S04]  /*3550*/  LOP3.LUT R3, R2, UR5, RZ, 0x3c, !PT ;  /* 0x0000000502037c12 */ /* 0x002fc8000f8e3cff */
[----:B------:R-:W-:Y:S01]  /*3560*/  SHF.L.U32 R3, R3, 0x1f, RZ ;  /* 0x0000001f03037819 */ /* 0x000fe200000006ff */
[----:B------:R-:W-:-:S07]  /*3570*/  IMAD.U32 R0, RZ, RZ, UR4 ;  /* 0x00000004ff007e24 */ /* 0x000fce000f8e00ff */
.L_x_56:
[----:B-1----:R1:W2:Y:S02]  /*3580*/  SYNCS.PHASECHK.TRANS64.TRYWAIT P0, [R0+URZ], R3 ;  /* 0x00000003000075a7 */ /* 0x0022a400080011ff */
[----:B--2---:R-:W-:Y:S05]  /*3590*/  @!P0 NANOSLEEP.SYNCS 0x989680 ;  /* 0x009896800000895d */ /* 0x004fea0003900000 */
[----:B------:R-:W2:Y:S02]  /*35a0*/  @!P0 SYNCS.PHASECHK.TRANS64 P0, [R0+URZ], R3 ;  /* 0x00000003000085a7 */ /* 0x000ea400080010ff */
[----:B--2---:R-:W-:Y:S05]  /*35b0*/  @P0 EXIT ;  /* 0x000000000000094d */ /* 0x004fea0003800000 */
[----:B------:R-:W-:Y:S05]  /*35c0*/  BRA `(.L_x_56) ;  /* 0xfffffffc00ec7947 */ /* 0x000fea000383ffff */
.L_x_23:
[----:B------:R-:W-:-:S04]  /*35d0*/  UISETP.NE.AND UP0, UPT, UR60, URZ, UPT ;  /* 0x000000ff3c00728c */ /* 0x000fc8000bf05270 */
[----:B------:R-:W-:-:S09]  /*35e0*/  UISETP.NE.OR UP0, UPT, UR19, 0x1, UP0 ;  /* 0x000000011300788c */ /* 0x000fd20008705670 */
[----:B------:R-:W-:Y:S05]  /*35f0*/  BRA.U UP0, `(.L_x_57) ;  /* 0x0000000500487547 */ /* 0x000fea000b800000 */
[----:B------:R-:W-:Y:S01]  /*3600*/  ISETP.GE.U32.AND P2, PT, R0, 0x10, PT ;  /* 0x000000100000780c */ /* 0x000fe20003f46070 */
[----:B------:R-:W-:Y:S01]  /*3610*/  IMAD.MOV.U32 R12, RZ, RZ, 0x1 ;  /* 0x00000001ff0c7424 */ /* 0x000fe200078e00ff */
[----:B------:R-:W-:Y:S02]  /*3620*/  CS2R R10, SRZ ;  /* 0x00000000000a7805 */ /* 0x000fe4000001ff00 */
[----:B------:R-:W-:Y:S01]  /*3630*/  CS2R R8, SRZ ;  /* 0x0000000000087805 */ /* 0x000fe2000001ff00 */
[----:B------:R-:W-:Y:S01]  /*3640*/  UMOV UR6, 0x400 ;  /* 0x0000040000067882 */ /* 0x000fe20000000000 */
[----:B------:R-:W-:Y:S01]  /*3650*/  UMOV UR5, URZ ;  /* 0x000000ff00057c82 */ /* 0x000fe20008000000 */
[----:B------:R-:W-:-:S12]  /*3660*/  ULEA UR6, UR60, UR6, 0x18 ;  /* 0x000000063c067291 */ /* 0x000fd8000f8ec0ff */
.L_x_61:
[----:B------:R-:W-:Y:S02]  /*3670*/  LEA R2, R8, UR6, 0x3 ;  /* 0x0000000608027c11 */ /* 0x000fe4000f8e18ff */
[----:B------:R-:W-:-:S03]  /*3680*/  SHF.L.U32 R5, R9, 0x1f, RZ ;  /* 0x0000001f09057819 */ /* 0x000fc600000006ff */
[----:B------:R-:W-:Y:S01]  /*3690*/  VIADD R4, R2, 0x120 ;  /* 0x0000012002047836 */ /* 0x000fe20000000000 */
[----:B------:R-:W1:Y:S02]  /*36a0*/  SYNCS.PHASECHK.TRANS64.TRYWAIT P0, [R2+URZ+0x110], R5 ;  /* 0x00011005020075a7 */ /* 0x000e6400080011ff */
[----:B-1----:R-:W-:Y:S05]  /*36b0*/  @!P0 BRA `(.L_x_58) ;  /* 0x0000006000788947 */ /* 0x002fea0003800000 */
.L_x_163:
[----:B------:R-:W-:Y:S01]  /*36c0*/  ULEA UR4, UR5, UR6, 0x3 ;  /* 0x0000000605047291 */ /* 0x000fe2000f8e18ff */
[----:B------:R-:W-:Y:S02]  /*36d0*/  PRMT R4, RZ, 0x654, R4 ;  /* 0x00000654ff047816 */ /* 0x000fe40000000004 */
[----:B-1----:R-:W-:Y:S01]  /*36e0*/  SHF.L.U32 R5, R12, 0x1f, RZ ;  /* 0x0000001f0c057819 */ /* 0x002fe200000006ff */
[----:B------:R-:W-:Y:S01]  /*36f0*/  UIADD3 UR7, UPT, UPT, UR4, 0xd0, URZ ;  /* 0x000000d004077890 */ /* 0x000fe2000fffe0ff */
[----:B------:R1:W-:Y:S05]  /*3700*/  SYNCS.ARRIVE.TRANS64.RED.A1T0 RZ, [R4+URZ], RZ ;  /* 0x000000ff04ff79a7 */ /* 0x0003ea00081004ff */
[----:B------:R-:W-:Y:S01]  /*3710*/  IMAD.U32 R7, RZ, RZ, UR7 ;  /* 0x00000007ff077e24 */ /* 0x000fe2000f8e00ff */
[----:B------:R-:W2:Y:S04]  /*3720*/  SYNCS.PHASECHK.TRANS64.TRYWAIT P0, [UR4+0xe0], R5 ;  /* 0x0000e005ff0075a7 */ /* 0x000ea80008001104 */
[----:B------:R-:W-:Y:S01]  /*3730*/  PRMT R6, R0, 0x654, R7 ;  /* 0x0000065400067816 */ /* 0x000fe20000000007 */
[----:B-1----:R-:W-:Y:S01]  /*3740*/  @!P2 IMAD.MOV.U32 R4, RZ, RZ, 0x10 ;  /* 0x00000010ff04a424 */ /* 0x002fe200078e00ff */
[----:B--2---:R-:W-:Y:S06]  /*3750*/  @!P0 BRA `(.L_x_59) ;  /* 0x0000006000648947 */ /* 0x004fec0003800000 */
.L_x_165:
[----:B------:R-:W-:Y:S01]  /*3760*/  ULEA UR8, UR5, UR6, 0x4 ;  /* 0x0000000605087291 */ /* 0x000fe2000f8e20ff */
[----:B------:R-:W-:Y:S01]  /*3770*/  SEL R3, R6, R3, !P2 ;  /* 0x0000000306037207 */ /* 0x000fe20005000000 */
[----:B------:R-:W-:Y:S01]  /*3780*/  UIADD3 UR9, UPT, UPT, UR4, 0xd0, URZ ;  /* 0x000000d004097890 */ /* 0x000fe2000fffe0ff */
[----:B-1----:R-:W-:Y:S01]  /*3790*/  LEA R2, R11, UR6, 0x3 ;  /* 0x000000060b027c11 */ /* 0x002fe2000f8e18ff */
[----:B------:R-:W-:Y:S01]  /*37a0*/  UIADD3 UR8, UPT, UPT, UR8, 0x140, URZ ;  /* 0x0000014008087890 */ /* 0x000fe2000fffe0ff */
[----:B------:R-:W-:Y:S01]  /*37b0*/  SHF.L.U32 R5, R10, 0x1f, RZ ;  /* 0x0000001f0a057819 */ /* 0x000fe200000006ff */
[----:B------:R1:W-:Y:S01]  /*37c0*/  @!P2 SYNCS.ARRIVE.TRANS64.RED RZ, [R3+URZ], R4 ;  /* 0x0000000403ffa9a7 */ /* 0x0003e200080004ff */
[----:B------:R-:W-:Y:S01]  /*37d0*/  UIADD3 UR4, UPT, UPT, UR5, 0x1, URZ ;  /* 0x0000000105047890 */ /* 0x000fe2000fffe0ff */
[----:B------:R-:W-:-:S03]  /*37e0*/  VIADD R8, R8, 0x1 ;  /* 0x0000000108087836 */ /* 0x000fc60000000000 */
[----:B------:R-:W-:Y:S02]  /*37f0*/  UISETP.NE.AND UP0, UPT, UR4, 0x2, UPT ;  /* 0x000000020400788c */ /* 0x000fe4000bf05270 */
[----:B------:R-:W-:Y:S06]  /*3800*/  UGETNEXTWORKID.BROADCAST [UR8], [UR9] ;  /* 0x00000000080073ca */ /* 0x000fec0008000100 */
[----:B------:R-:W-:Y:S01]  /*3810*/  USEL UR7, URZ, 0x1, UP0 ;  /* 0x00000001ff077887 */ /* 0x000fe20008000000 */
[----:B------:R-:W-:Y:S01]  /*3820*/  ISETP.NE.AND P0, PT, R8, 0x2, PT ;  /* 0x000000020800780c */ /* 0x000fe20003f05270 */
[----:B------:R-:W-:Y:S01]  /*3830*/  USEL UR5, UR4, URZ, UP0 ;  /* 0x000000ff04057287 */ /* 0x000fe20008000000 */
[----:B------:R-:W2:Y:S03]  /*3840*/  SYNCS.PHASECHK.TRANS64.TRYWAIT P1, [R2+URZ+0xd0], R5 ;  /* 0x0000d005020075a7 */ /* 0x000ea600080211ff */
[----:B------:R-:W-:Y:S01]  /*3850*/  LOP3.LUT R12, R12, UR7, RZ, 0x3c, !PT ;  /* 0x000000070c0c7c12 */ /* 0x000fe2000f8e3cff */
[----:B-12---:R-:W-:Y:S07]  /*3860*/  @!P1 BRA `(.L_x_60) ;  /* 0x0000006000389947 */ /* 0x006fee0003800000 */
.L_x_166:
[C---:B------:R-:W-:Y:S01]  /*3870*/  LEA R4, R11.reuse, UR6, 0x4 ;  /* 0x000000060b047c11 */ /* 0x040fe2000f8e20ff */
[----:B-1----:R-:W-:Y:S01]  /*3880*/  VIADD R2, R2, 0xe0 ;  /* 0x000000e002027836 */ /* 0x002fe20000000000 */
[----:B------:R-:W-:Y:S01]  /*3890*/  SEL R8, R8, RZ, P0 ;  /* 0x000000ff08087207 */ /* 0x000fe20000000000 */
[----:B------:R-:W-:-:S03]  /*38a0*/  VIADD R11, R11, 0x1 ;  /* 0x000000010b0b7836 */ /* 0x000fc60000000000 */
[----:B------:R-:W1:Y:S01]  /*38b0*/  LDS.128 R4, [R4+0x140] ;  /* 0x0001400004047984 */ /* 0x000e620000000c00 */
[----:B------:R-:W-:Y:S02]  /*38c0*/  PRMT R2, RZ, 0x654, R2 ;  /* 0x00000654ff027816 */ /* 0x000fe40000000002 */
[C---:B------:R-:W-:Y:S01]  /*38d0*/  ISETP.NE.AND P1, PT, R11.reuse, 0x2, PT ;  /* 0x000000020b00780c */ /* 0x040fe20003f25270 */
[----:B------:R-:W-:Y:S01]  /*38e0*/  @!PT LDS RZ, [RZ] ;  /* 0x00000000fffff984 */ /* 0x000fe20000000800 */
[----:B------:R-:W-:Y:S01]  /*38f0*/  @!PT LDS RZ, [RZ] ;  /* 0x00000000fffff984 */ /* 0x000fe20000000800 */
[----:B------:R-:W-:Y:S01]  /*3900*/  @!PT LDS RZ, [RZ] ;  /* 0x00000000fffff984 */ /* 0x000fe20000000800 */
[----:B------:R-:W-:Y:S01]  /*3910*/  @!PT LDS RZ, [RZ] ;  /* 0x00000000fffff984 */ /* 0x000fe20000000800 */
[----:B------:R2:W-:Y:S06]  /*3920*/  MEMBAR.ALL.CTA ;  /* 0x0000000000007992 */ /* 0x0005ec0000008000 */
[----:B--2---:R-:W2:Y:S01]  /*3930*/  FENCE.VIEW.ASYNC.S ;  /* 0x00000000000073c6 */ /* 0x004ea20000000000 */
[----:B------:R-:W-:Y:S01]  /*3940*/  SEL R11, R11, RZ, P1 ;  /* 0x000000ff0b0b7207 */ /* 0x000fe20000800000 */
[----:B--2---:R2:W-:Y:S01]  /*3950*/  SYNCS.ARRIVE.TRANS64.RED.A1T0 RZ, [R2+URZ], RZ ;  /* 0x000000ff02ff79a7 */ /* 0x0045e200081004ff */
[----:B-1----:R-:W-:-:S02]  /*3960*/  LOP3.LUT P3, RZ, R6, 0x1, RZ, 0xc0, !PT ;  /* 0x0000000106ff7812 */ /* 0x002fc4000786c0ff */
[----:B------:R-:W-:-:S04]  /*3970*/  SEL R5, RZ, 0x1, P1 ;  /* 0x00000001ff057807 */ /* 0x000fc80000800000 */
[----:B------:R-:W-:Y:S02]  /*3980*/  LOP3.LUT R10, R10, R5, RZ, 0x3c, !PT ;  /* 0x000000050a0a7212 */ /* 0x000fe400078e3cff */
[----:B--2---:R-:W-:-:S04]  /*3990*/  SEL R2, RZ, 0x1, P0 ;  /* 0x00000001ff027807 */ /* 0x004fc80000000000 */
[----:B------:R-:W-:Y:S01]  /*39a0*/  LOP3.LUT R9, R9, R2, RZ, 0x3c, !PT ;  /* 0x0000000209097212 */ /* 0x000fe200078e3cff */
[----:B------:R-:W-:Y:S06]  /*39b0*/  @P3 BRA `(.L_x_61) ;  /* 0xfffffffc002c3947 */ /* 0x000fec000383ffff */
[----:B------:R-:W-:Y:S01]  /*39c0*/  ULEA UR4, UR5, UR6, 0x3 ;  /* 0x0000000605047291 */ /* 0x000fe2000f8e18ff */
[----:B------:R-:W-:-:S08]  /*39d0*/  SHF.L.U32 R3, R12, 0x1f, RZ ;  /* 0x0000001f0c037819 */ /* 0x000fd000000006ff */
[----:B------:R-:W1:Y:S02]  /*39e0*/  SYNCS.PHASECHK.TRANS64 P0, [UR4+0xe0], R3 ;  /* 0x0000e003ff0075a7 */ /* 0x000e640008001004 */
[----:B-1----:R-:W-:Y:S05]  /*39f0*/  @P0 BRA `(.L_x_62) ;  /* 0x0000000000080947 */ /* 0x002fea0003800000 */
[----:B------:R-:W1:Y:S02]  /*3a00*/  SYNCS.PHASECHK.TRANS64.TRYWAIT P0, [UR4+0xe0], R3 ;  /* 0x0000e003ff0075a7 */ /* 0x000e640008001104 */
[----:B-1----:R-:W-:Y:S05]  /*3a10*/  @!P0 BRA `(.L_x_63) ;  /* 0x0000005c00e08947 */ /* 0x002fea0003800000 */
.L_x_62:
[----:B------:R-:W-:-:S04]  /*3a20*/  UIADD3 UR7, UPT, UPT, UR5, 0x1, URZ ;  /* 0x0000000105077890 */ /* 0x000fc8000fffe0ff */
[----:B------:R-:W-:-:S04]  /*3a30*/  UISETP.NE.AND UP0, UPT, UR7, 0x2, UPT ;  /* 0x000000020700788c */ /* 0x000fc8000bf05270 */
[----:B------:R-:W-:Y:S02]  /*3a40*/  USEL UR8, URZ, 0x1, UP0 ;  /* 0x00000001ff087887 */ /* 0x000fe40008000000 */
[----:B------:R-:W-:-:S04]  /*3a50*/  USEL UR7, UR7, URZ, UP0 ;  /* 0x000000ff07077287 */ /* 0x000fc80008000000 */
[----:B------:R-:W-:Y:S01]  /*3a60*/  ULEA UR7, UR7, UR6, 0x3 ;  /* 0x0000000607077291 */ /* 0x000fe2000f8e18ff */
[----:B-1----:R-:W-:-:S04]  /*3a70*/  LOP3.LUT R3, R12, UR8, RZ, 0x3c, !PT ;  /* 0x000000080c037c12 */ /* 0x002fc8000f8e3cff */
[----:B------:R-:W-:-:S04]  /*3a80*/  SHF.L.U32 R0, R3, 0x1f, RZ ;  /* 0x0000001f03007819 */ /* 0x000fc800000006ff */
[----:B------:R-:W1:Y:S02]  /*3a90*/  SYNCS.PHASECHK.TRANS64 P0, [UR7+0xe0], R0 ;  /* 0x0000e000ff0075a7 */ /* 0x000e640008001007 */
[----:B-1----:R-:W-:Y:S05]  /*3aa0*/  @P0 EXIT ;  /* 0x000000000000094d */ /* 0x002fea0003800000 */
[----:B------:R-:W-:Y:S02]  /*3ab0*/  SHF.L.U32 R3, R3, 0x1f, RZ ;  /* 0x0000001f03037819 */ /* 0x000fe400000006ff */
[----:B------:R-:W-:-:S07]  /*3ac0*/  MOV R0, UR7 ;  /* 0x0000000700007c02 */ /* 0x000fce0008000f00 */
.L_x_64:
[----:B-1----:R1:W2:Y:S02]  /*3ad0*/  SYNCS.PHASECHK.TRANS64.TRYWAIT P0, [R0+URZ+0xe0], R3 ;  /* 0x0000e003000075a7 */ /* 0x0022a400080011ff */
[----:B--2---:R-:W-:Y:S05]  /*3ae0*/  @!P0 NANOSLEEP.SYNCS 0x989680 ;  /* 0x009896800000895d */ /* 0x004fea0003900000 */
[----:B------:R-:W2:Y:S02]  /*3af0*/  @!P0 SYNCS.PHASECHK.TRANS64 P0, [R0+URZ+0xe0], R3 ;  /* 0x0000e003000085a7 */ /* 0x000ea400080010ff */
[----:B--2---:R-:W-:Y:S05]  /*3b00*/  @P0 EXIT ;  /* 0x000000000000094d */ /* 0x004fea0003800000 */
[----:B------:R-:W-:Y:S05]  /*3b10*/  BRA `(.L_x_64) ;  /* 0xfffffffc00ec7947 */ /* 0x000fea000383ffff */
.L_x_57:
[----:B------:R-:W-:Y:S05]  /*3b20*/  BRA.U UP4, `(.L_x_65) ;  /* 0x0000001904c87547 */ /* 0x000fea000b800000 */
[----:B------:R-:W-:Y:S01]  /*3b30*/  UMOV UR5, 0x40 ;  /* 0x0000004000057882 */ /* 0x000fe20000000000 */
[----:B------:R-:W-:Y:S01]  /*3b40*/  NOP ;  /* 0x0000000000007918 */ /* 0x000fe20000000000 */
[----:B------:R-:W-:Y:S01]  /*3b50*/  ULEA UR5, UR60, UR5, 0x18 ;  /* 0x000000053c057291 */ /* 0x000fe2000f8ec0ff */
[----:B------:R-:W-:Y:S02]  /*3b60*/  UMOV UR6, 0x400 ;  /* 0x0000040000067882 */ /* 0x000fe40000000000 */
[----:B------:R-:W-:-:S06]  /*3b70*/  ULEA UR6, UR60, UR6, 0x18 ;  /* 0x000000063c067291 */ /* 0x000fcc000f8ec0ff */
[----:B------:R-:W1:Y:S02]  /*3b80*/  LDS.U8 R0, [UR5+0x1c] ;  /* 0x00001c05ff007984 */ /* 0x000e640008000000 */
[----:B-1----:R-:W-:-:S13]  /*3b90*/  ISETP.NE.AND P0, PT, R0, RZ, PT ;  /* 0x000000ff0000720c */ /* 0x002fda0003f05270 */
[----:B------:R-:W-:Y:S05]  /*3ba0*/  @P0 BRA `(.L_x_66) ;  /* 0x0000000400080947 */ /* 0x000fea0003800000 */
[----:B------:R-:W-:Y:S02]  /*3bb0*/  UISETP.NE.U32.AND UP1, UPT, UR73, 0x1, UPT ;  /* 0x000000014900788c */ /* 0x000fe4000bf25070 */
[----:B------:R-:W-:-:S07]  /*3bc0*/  UIADD3 UR7, UPT, UPT, UR5, 0x8, URZ ;  /* 0x0000000805077890 */ /* 0x000fce000fffe0ff */
[----:B------:R-:W-:Y:S05]  /*3bd0*/  BRA.U !UP1, `(.L_x_67) ;  /* 0x00000001099c7547 */ /* 0x000fea000b800000 */
[----:B------:R-:W-:Y:S01]  /*3be0*/  ELECT P0, URZ, PT ;  /* 0x0000000000ff782f */ /* 0x000fe20003800000 */
[----:B------:R-:W-:-:S12]  /*3bf0*/  BSSY B0, `(.L_x_67) ;  /* 0x0000025000007945 */ /* 0x000fd80003800000 */
[----:B------:R-:W-:Y:S05]  /*3c00*/  @!P0 BRA `(.L_x_68) ;  /* 0x00000000008c8947 */ /* 0x000fea0003800000 */
[----:B------:R-:W-:-:S05]  /*3c10*/  UMOV UR4, 0x10 ;  /* 0x0000001000047882 */ /* 0x000fca0000000000 */
[----:B------:R-:W-:Y:S04]  /*3c20*/  DEPBAR.LE SB1, 0x36 ;  /* 0x00009d800000791a */ /* 0x000fe80000000000 */
[----:B------:R-:W1:Y:S02]  /*3c30*/  UTCATOMSWS.2CTA.FIND_AND_SET.ALIGN UP0, UR4, UR4 ;  /* 0x00000004000475e3 */ /* 0x000e640008200800 */
[----:B-1----:R-:W-:Y:S01]  /*3c40*/  MOV R11, UR4 ;  /* 0x00000004000b7c02 */ /* 0x002fe20008000f00 */
[----:B------:R-:W-:Y:S06]  /*3c50*/  BRA.U UP0, `(.L_x_69) ;  /* 0x0000000100187547 */ /* 0x000fec000b800000 */
.L_x_70:
[----:B------:R-:W-:Y:S05]  /*3c60*/  NANOSLEEP 0x64 ;  /* 0x000000640000795d */ /* 0x000fea0003800000 */
[----:B------:R-:W-:-:S05]  /*3c70*/  UMOV UR4, 0x10 ;  /* 0x0000001000047882 */ /* 0x000fca0000000000 */
[----:B------:R-:W-:Y:S04]  /*3c80*/  DEPBAR.LE SB1, 0x36 ;  /* 0x00009d800000791a */ /* 0x000fe80000000000 */
[----:B------:R-:W1:Y:S02]  /*3c90*/  UTCATOMSWS.2CTA.FIND_AND_SET.ALIGN UP0, UR4, UR4 ;  /* 0x00000004000475e3 */ /* 0x000e640008200800 */
[----:B-1----:R-:W-:Y:S01]  /*3ca0*/  MOV R11, UR4 ;  /* 0x00000004000b7c02 */ /* 0x002fe20008000f00 */
[----:B------:R-:W-:Y:S05]  /*3cb0*/  BRA.U !UP0, `(.L_x_70) ;  /* 0xfffffffd08e87547 */ /* 0x000fea000b83ffff */
.L_x_69:
[----:B------:R-:W1:Y:S01]  /*3cc0*/  LDS R7, [UR5+0x10] ;  /* 0x00001005ff077984 */ /* 0x000e620008000800 */
[----:B------:R-:W-:Y:S01]  /*3cd0*/  IMAD.U32 R5, RZ, RZ, UR6 ;  /* 0x00000006ff057e24 */ /* 0x000fe2000f8e00ff */
[----:B------:R-:W-:-:S03]  /*3ce0*/  MOV R4, UR72 ;  /* 0x0000004800047c02 */ /* 0x000fc60008000f00 */
[----:B------:R-:W-:Y:S01]  /*3cf0*/  VIADD R5, R5, 0x160 ;  /* 0x0000016005057836 */ /* 0x000fe20000000000 */
[----:B-1----:R-:W-:-:S04]  /*3d00*/  SHF.L.U32 R7, R7, 0x1f, RZ ;  /* 0x0000001f07077819 */ /* 0x002fc800000006ff */
[----:B------:R-:W1:Y:S02]  /*3d10*/  SYNCS.PHASECHK.TRANS64.TRYWAIT P0, [UR5+0x8], R7 ;  /* 0x00000807ff0075a7 */ /* 0x000e640008001105 */
[----:B-1----:R-:W-:Y:S05]  /*3d20*/  @P0 BRA `(.L_x_71) ;  /* 0x0000000000080947 */ /* 0x002fea0003800000 */
[----:B------:R-:W1:Y:S02]  /*3d30*/  SYNCS.PHASECHK.TRANS64.TRYWAIT P0, [UR5+0x8], R7 ;  /* 0x00000807ff0075a7 */ /* 0x000e640008001105 */
[----:B-1----:R-:W-:Y:S05]  /*3d40*/  @!P0 BRA `(.L_x_72) ;  /* 0x0000005c002c8947 */ /* 0x002fea0003800000 */
.L_x_71:
[----:B-1----:R-:W-:Y:S01]  /*3d50*/  HFMA2 R0, -RZ, RZ, 0, 5.9604644775390625e-08 ;  /* 0x00000001ff007431 */ /* 0x002fe200000001ff */
[----:B------:R-:W-:Y:S01]  /*3d60*/  UPRMT UR4, UR72, 0x654, UR7 ;  /* 0x0000065448047896 */ /* 0x000fe20008000007 */
[----:B------:R-:W-:Y:S01]  /*3d70*/  IMAD.MOV.U32 R8, RZ, RZ, 0xffff ;  /* 0x0000ffffff087424 */ /* 0x000fe200078e00ff */
[----:B------:R-:W-:Y:S01]  /*3d80*/  PRMT R4, R4, 0x654, R5 ;  /* 0x0000065404047816 */ /* 0x000fe20000000005 */
[----:B------:R-:W-:Y:S02]  /*3d90*/  IMAD.MOV.U32 R6, RZ, RZ, 0x4 ;  /* 0x00000004ff067424 */ /* 0x000fe400078e00ff */
[----:B------:R-:W-:Y:S01]  /*3da0*/  IMAD.SHL.U32 R9, R11, 0x20, RZ ;  /* 0x000000200b097824 */ /* 0x000fe200078e00ff */
[----:B------:R-:W-:Y:S02]  /*3db0*/  MOV R5, UR4 ;  /* 0x0000000400057c02 */ /* 0x000fe40008000f00 */
[-C--:B------:R-:W-:Y:S01]  /*3dc0*/  SHF.L.U32 R8, R8, R11.reuse, RZ ;  /* 0x0000000b08087219 */ /* 0x080fe200000006ff */
[----:B------:R1:W-:Y:S01]  /*3dd0*/  SYNCS.ARRIVE.TRANS64.RED RZ, [UR4], R6 ;  /* 0x00000006ffff79a7 */ /* 0x0003e20008000404 */
[----:B------:R-:W-:Y:S01]  /*3de0*/  SHF.L.U32 R7, R0, R11, RZ ;  /* 0x0000000b00077219 */ /* 0x000fe200000006ff */
[----:B------:R1:W-:Y:S04]  /*3df0*/  STS [UR6+0x160], R9 ;  /* 0x00016009ff007988 */ /* 0x0003e80008000806 */
[----:B------:R1:W-:Y:S04]  /*3e00*/  STAS [R4.64], R11 ;  /* 0x0000000b04007dbd */ /* 0x0003e8000c0008ff */
[----:B------:R1:W-:Y:S04]  /*3e10*/  ATOMS.OR RZ, [UR5+0x14], R8 ;  /* 0x00001408ffff798c */ /* 0x0003e8000b000005 */
[----:B------:R1:W-:Y:S04]  /*3e20*/  ATOMS.OR RZ, [UR5+0x18], R7 ;  /* 0x00001807ffff798c */ /* 0x0003e8000b000005 */
[----:B------:R1:W-:Y:S02]  /*3e30*/  ATOMS.XOR RZ, [UR5+0x10], R0 ;  /* 0x00001000ffff798c */ /* 0x0003e4000b800005 */
.L_x_68:
[----:B------:R-:W-:Y:S05]  /*3e40*/  BSYNC B0 ;  /* 0x0000000000007941 */ /* 0x000fea0003800000 */
.L_x_67:
[----:B------:R-:W-:Y:S05]  /*3e50*/  BRA.U UP1, `(.L_x_73) ;  /* 0x00000001016c7547 */ /* 0x000fea000b800000 */
[----:B------:R-:W-:-:S03]  /*3e60*/  UMOV UR4, 0xffffffff ;  /* 0xffffffff00047882 */ /* 0x000fc60000000000 */
[----:B------:R-:W-:Y:S05]  /*3e70*/  BRA.DIV UR4, `(.L_x_74) ;  /* 0x0000005a04f87947 */ /* 0x000fea000b800000 */
[----:B------:R-:W-:-:S13]  /*3e80*/  ELECT P0, URZ, PT ;  /* 0x0000000000ff782f */ /* 0x000fda0003800000 */
.L_x_170:
[----:B------:R-:W-:Y:S05]  /*3e90*/  @!P0 BRA `(.L_x_73) ;  /* 0x00000000005c8947 */ /* 0x000fea0003800000 */
[----:B-1----:R-:W1:Y:S02]  /*3ea0*/  LDS R5, [UR5+0x10] ;  /* 0x00001005ff057984 */ /* 0x002e640008000800 */
[----:B-1----:R-:W-:-:S04]  /*3eb0*/  SHF.L.U32 R5, R5, 0x1f, RZ ;  /* 0x0000001f05057819 */ /* 0x002fc800000006ff */
[----:B------:R-:W1:Y:S02]  /*3ec0*/  SYNCS.PHASECHK.TRANS64.TRYWAIT P0, [UR5+0x8], R5 ;  /* 0x00000805ff0075a7 */ /* 0x000e640008001105 */
[----:B-1----:R-:W-:Y:S05]  /*3ed0*/  @P0 BRA `(.L_x_75) ;  /* 0x0000000000080947 */ /* 0x002fea0003800000 */
[----:B------:R-:W1:Y:S02]  /*3ee0*/  SYNCS.PHASECHK.TRANS64.TRYWAIT P0, [UR5+0x8], R5 ;  /* 0x00000805ff0075a7 */ /* 0x000e640008001105 */
[----:B-1----:R-:W-:Y:S05]  /*3ef0*/  @!P0 BRA `(.L_x_76) ;  /* 0x0000005800fc8947 */ /* 0x002fea0003800000 */
.L_x_75:
[----:B------:R-:W2:Y:S01]  /*3f00*/  LDS R7, [UR6+0x160] ;  /* 0x00016006ff077984 */ /* 0x000ea20008000800 */
[----:B-1----:R-:W-:Y:S02]  /*3f10*/  HFMA2 R0, -RZ, RZ, 0, 5.9604644775390625e-08 ;  /* 0x00000001ff007431 */ /* 0x002fe400000001ff */
[----:B------:R-:W-:Y:S01]  /*3f20*/  IMAD.MOV.U32 R4, RZ, RZ, 0xffff ;  /* 0x0000ffffff047424 */ /* 0x000fe200078e00ff */
[----:B------:R-:W-:Y:S01]  /*3f30*/  UPRMT UR4, UR72, 0x654, UR7 ;  /* 0x0000065448047896 */ /* 0x000fe20008000007 */
[----:B--2---:R-:W-:-:S03]  /*3f40*/  IMAD.SHL.U32 R5, R7, 0x20, RZ ;  /* 0x0000002007057824 */ /* 0x004fc600078e00ff */
[-C--:B------:R-:W-:Y:S02]  /*3f50*/  SHF.L.U32 R4, R4, R7.reuse, RZ ;  /* 0x0000000704047219 */ /* 0x080fe400000006ff */
[----:B------:R-:W-:Y:S01]  /*3f60*/  SHF.L.U32 R7, R0, R7, RZ ;  /* 0x0000000700077219 */ /* 0x000fe200000006ff */
[----:B------:R2:W-:Y:S04]  /*3f70*/  STS [UR6+0x160], R5 ;  /* 0x00016005ff007988 */ /* 0x0005e80008000806 */
[----:B------:R2:W-:Y:S04]  /*3f80*/  ATOMS.OR RZ, [UR5+0x14], R4 ;  /* 0x00001404ffff798c */ /* 0x0005e8000b000005 */
[----:B------:R2:W-:Y:S01]  /*3f90*/  ATOMS.OR RZ, [UR5+0x18], R7 ;  /* 0x00001807ffff798c */ /* 0x0005e2000b000005 */
[----:B------:R-:W-:Y:S03]  /*3fa0*/  SYNCS.ARRIVE.TRANS64.RED.A1T0 RZ, [UR4], RZ ;  /* 0x000000ffffff79a7 */ /* 0x000fe60008100404 */
[----:B------:R2:W-:Y:S01]  /*3fb0*/  ATOMS.XOR RZ, [UR5+0x10], R0 ;  /* 0x00001000ffff798c */ /* 0x0005e2000b800005 */
[----:B------:R-:W-:Y:S05]  /*3fc0*/  BRA `(.L_x_73) ;  /* 0x0000000000107947 */ /* 0x000fea0003800000 */
.L_x_66:
[----:B------:R-:W-:Y:S02]  /*3fd0*/  MOV R0, 0xffffffff ;  /* 0xffffffff00007802 */ /* 0x000fe40000000f00 */
[----:B------:R-:W-:-:S03]  /*3fe0*/  MOV R4, 0x4010 ;  /* 0x0000401000047802 */ /* 0x000fc60000000f00 */
[----:B------:R1:W-:Y:S04]  /*3ff0*/  STS [UR6+0x160], R0 ;  /* 0x00016000ff007988 */ /* 0x0003e80008000806 */
[----:B-1---5:R-:W-:Y:S05]  /*4000*/  CALL.REL.NOINC `($__internal_1_$__cuda_sm10x_tcgen05_guardrail_trap_phase_invalid_during_alloc) ;  /* 0x00000060002c7944 */ /* 0x022fea0003c00000 */
.L_x_73:
[----:B------:R-:W-:Y:S05]  /*4010*/  WARPSYNC.ALL ;  /* 0x0000000000007948 */ /* 0x000fea0003800000 */
[----:B------:R-:W3:Y:S01]  /*4020*/  S2UR UR34, SR_CgaCtaId ;  /* 0x00000000002279c3 */ /* 0x000ee20000008800 */
[----:B------:R-:W-:Y:S01]  /*4030*/  UMOV UR4, 0x400 ;  /* 0x0000040000047882 */ /* 0x000fe20000000000 */
[----:B------:R-:W-:-:S06]  /*4040*/  NOP ;  /* 0x0000000000007918 */ /* 0x000fcc0000000000 */
[----:B------:R-:W-:Y:S06]  /*4050*/  BAR.ARV 0x6, 0xa0 ;  /* 0x0182800000007b1d */ /* 0x000fec0000002000 */
[----:B------:R-:W4:Y:S01]  /*4060*/  LDCU UR11, c[0x0][0x38c] ;  /* 0x00007180ff0b77ac */ /* 0x000f220008000800 */
[----:B------:R-:W-:Y:S01]  /*4070*/  LOP3.LUT R2, R2, 0xffff, RZ, 0xc0, !PT ;  /* 0x0000ffff02027812 */ /* 0x000fe200078ec0ff */
[----:B------:R-:W-:Y:S01]  /*4080*/  IMAD.MOV.U32 R10, RZ, RZ, 0x1 ;  /* 0x00000001ff0a7424 */ /* 0x000fe200078e00ff */
[----:B------:R-:W-:Y:S02]  /*4090*/  LOP3.LUT R3, R3, 0xffff, RZ, 0xc0, !PT ;  /* 0x0000ffff03037812 */ /* 0x000fe400078ec0ff */
[----:B-1----:R-:W-:-:S02]  /*40a0*/  CS2R R8, SRZ ;  /* 0x0000000000087805 */ /* 0x002fc4000001ff00 */
[----:B------:R-:W-:Y:S01]  /*40b0*/  R2UR UR65, R2 ;  /* 0x00000000024172ca */ /* 0x000fe200000e0000 */
[----:B------:R-:W1:Y:S01]  /*40c0*/  LDCU UR63, c[0x0][0x370] ;  /* 0x00006e00ff3f77ac */ /* 0x000e620008000800 */
[----:B------:R-:W-:Y:S01]  /*40d0*/  R2UR UR41, R3 ;  /* 0x00000000032972ca */ /* 0x000fe200000e0000 */
[----:B------:R-:W-:Y:S01]  /*40e0*/  IMAD.MOV.U32 R3, RZ, RZ, RZ ;  /* 0x000000ffff037224 */ /* 0x000fe200078e00ff */
[----:B---3--:R-:W-:Y:S01]  /*40f0*/  ULEA UR34, UR34, UR4, 0x18 ;  /* 0x0000000422227291 */ /* 0x008fe2000f8ec0ff */
[----:B------:R-:W-:Y:S01]  /*4100*/  UMOV UR61, URZ ;  /* 0x000000ff003d7c82 */ /* 0x000fe20008000000 */
[----:B------:R-:W-:Y:S02]  /*4110*/  UISETP.GE.AND UP5, UPT, UR40, 0x1, UPT ;  /* 0x000000012800788c */ /* 0x000fe4000bfa6270 */
[----:B------:R-:W-:Y:S02]  /*4120*/  UIADD3 UR6, UPT, UPT, UR34, 0x6400, URZ ;  /* 0x0000640022067890 */ /* 0x000fe4000fffe0ff */
[----:B------:R-:W-:-:S03]  /*4130*/  UIADD3 UR5, UPT, UPT, UR34, 0x2a400, URZ ;  /* 0x0002a40022057890 */ /* 0x000fc6000fffe0ff */
[----:B--2---:R-:W2:Y:S01]  /*4140*/  LDS R0, [UR34+0x160] ;  /* 0x00016022ff007984 */ /* 0x004ea20008000800 */
[----:B----4-:R-:W-:Y:S02]  /*4150*/  UIADD3 UR11, UPT, UPT, UR11, 0xff, URZ ;  /* 0x000000ff0b0b7890 */ /* 0x010fe4000fffe0ff */
[----:B------:R-:W-:Y:S02]  /*4160*/  UIADD3 UR4, UPT, UPT, UR34, 0x33400, URZ ;  /* 0x0003340022047890 */ /* 0x000fe4000fffe0ff */
[----:B------:R-:W-:Y:S02]  /*4170*/  UIADD3 UR7, UPT, UPT, UR34, 0x35800, URZ ;  /* 0x0003580022077890 */ /* 0x000fe4000fffe0ff */
[----:B------:R-:W-:Y:S02]  /*4180*/  USHF.R.U32.HI UR10, URZ, 0x4, UR6 ;  /* 0x00000004ff0a7899 */ /* 0x000fe40008011606 */
[----:B------:R-:W-:Y:S02]  /*4190*/  USHF.R.U32.HI UR8, URZ, 0x4, UR5 ;  /* 0x00000004ff087899 */ /* 0x000fe40008011605 */
[----:B------:R-:W-:-:S02]  /*41a0*/  USHF.R.S32.HI UR9, URZ, 0x1f, UR11 ;  /* 0x0000001fff097899 */ /* 0x000fc4000801140b */
[----:B------:R-:W-:Y:S02]  /*41b0*/  USHF.R.U32.HI UR6, URZ, 0x4, UR4 ;  /* 0x00000004ff067899 */ /* 0x000fe40008011604 */
[----:B------:R-:W-:Y:S02]  /*41c0*/  USHF.R.U32.HI UR5, URZ, 0x4, UR7 ;  /* 0x00000004ff057899 */ /* 0x000fe40008011607 */
[----:B------:R-:W-:Y:S02]  /*41d0*/  ULEA.HI UR4, UR9, UR11, URZ, 0x8 ;  /* 0x0000000b09047291 */ /* 0x000fe4000f8f40ff */
[----:B------:R-:W-:Y:S02]  /*41e0*/  ULOP3.LUT UR6, UR6, 0x3fff, URZ, 0xc0, !UPT ;  /* 0x00003fff06067892 */ /* 0x000fe4000f8ec0ff */
[----:B------:R-:W-:Y:S02]  /*41f0*/  ULOP3.LUT UR5, UR5, 0x3fff, URZ, 0xc0, !UPT ;  /* 0x00003fff05057892 */ /* 0x000fe4000f8ec0ff */
[----:B------:R-:W-:-:S02]  /*4200*/  USHF.R.S32.HI UR64, URZ, 0x8, UR4 ;  /* 0x00000008ff407899 */ /* 0x000fc40008011404 */
[----:B------:R-:W-:Y:S02]  /*4210*/  ULOP3.LUT UR56, UR6, 0x10000, URZ, 0xfc, !UPT ;  /* 0x0001000006387892 */ /* 0x000fe4000f8efcff */
[----:B------:R-:W-:Y:S02]  /*4220*/  ULOP3.LUT UR57, UR5, 0x10000, URZ, 0xfc, !UPT ;  /* 0x0001000005397892 */ /* 0x000fe4000f8efcff */
[----:B------:R-:W-:Y:S02]  /*4230*/  ULOP3.LUT UR10, UR10, 0x3fff, URZ, 0xc0, !UPT ;  /* 0x00003fff0a0a7892 */ /* 0x000fe4000f8ec0ff */
[----:B------:R-:W-:Y:S02]  /*4240*/  ULOP3.LUT UR8, UR8, 0x3fff, URZ, 0xc0, !UPT ;  /* 0x00003fff08087892 */ /* 0x000fe4000f8ec0ff */
[----:B------:R-:W-:Y:S02]  /*4250*/  UISETP.LT.AND UP0, UPT, UR64, 0x1, UPT ;  /* 0x000000014000788c */ /* 0x000fe4000bf01270 */
[----:B------:R-:W-:Y:S01]  /*4260*/  UISETP.NE.AND UP4, UPT, UR40, 0x1, UPT ;  /* 0x000000012800788c */ /* 0x000fe2000bf85270 */
[----:B------:R-:W3:Y:S01]  /*4270*/  LDCU UR62, c[0x0][0x374] ;  /* 0x00006e80ff3e77ac */ /* 0x000ee20008000800 */
[----:B--2---:R-:W-:Y:S01]  /*4280*/  R2UR UR29, R0 ;  /* 0x00000000001d72ca */ /* 0x004fe200000e0000 */
[----:B------:R-:W-:-:S02]  /*4290*/  ULOP3.LUT UR54, UR10, 0x10000, URZ, 0xfc, !UPT ;  /* 0x000100000a367892 */ /* 0x000fc4000f8efcff */
[----:B------:R-:W-:Y:S02]  /*42a0*/  ULOP3.LUT UR55, UR8, 0x10000, URZ, 0xfc, !UPT ;  /* 0x0001000008377892 */ /* 0x000fe4000f8efcff */
[----:B------:R-:W-:Y:S02]  /*42b0*/  USEL UR70, UR64, 0x1, !UP0 ;  /* 0x0000000140467887 */ /* 0x000fe4000c000000 */
[----:B------:R-:W-:Y:S01]  /*42c0*/  UISETP.NE.AND UP3, UPT, UR73, URZ, UPT ;  /* 0x000000ff4900728c */ /* 0x000fe2000bf65270 */
[----:B------:R-:W-:Y:S01]  /*42d0*/  UMOV UR32, URZ ;  /* 0x000000ff00207c82 */ /* 0x000fe20008000000 */
[----:B------:R-:W-:-:S04]  /*42e0*/  UMOV UR30, URZ ;  /* 0x000000ff001e7c82 */ /* 0x000fc80008000000 */
[----:B------:R-:W-:Y:S02]  /*42f0*/  UIADD3 UR46, UPT, UPT, UR29, 0x80, URZ ;  /* 0x000000801d2e7890 */ /* 0x000fe4000fffe0ff */
[----:B------:R-:W-:Y:S02]  /*4300*/  UIADD3 UR52, UPT, UPT, UR29, 0x84, URZ ;  /* 0x000000841d347890 */ /* 0x000fe4000fffe0ff */
[----:B------:R-:W-:Y:S02]  /*4310*/  UIADD3 UR50, UPT, UPT, UR29, -0x7fffff80, URZ ;  /* 0x800000801d327890 */ /* 0x000fe4000fffe0ff */
[----:B------:R-:W-:Y:S02]  /*4320*/  UIADD3 UR48, UPT, UPT, UR29, -0x7fffff7c, URZ ;  /* 0x800000841d307890 */ /* 0x000fe4000fffe0ff */
[----:B------:R-:W-:Y:S02]  /*4330*/  USHF.R.U32.HI UR7, URZ, 0x11, UR46 ;  /* 0x00000011ff077899 */ /* 0x000fe4000801162e */
[----:B------:R-:W-:-:S02]  /*4340*/  USHF.R.U32.HI UR6, URZ, 0x11, UR50 ;  /* 0x00000011ff067899 */ /* 0x000fc40008011632 */
[----:B------:R-:W-:Y:S02]  /*4350*/  USHF.R.U32.HI UR5, URZ, 0x11, UR52 ;  /* 0x00000011ff057899 */ /* 0x000fe40008011634 */
[----:B------:R-:W-:Y:S02]  /*4360*/  USHF.R.U32.HI UR4, URZ, 0x11, UR48 ;  /* 0x00000011ff047899 */ /* 0x000fe40008011630 */
[----:B------:R-:W-:Y:S02]  /*4370*/  ULOP3.LUT UR7, UR7, 0x6000, URZ, 0xc0, !UPT ;  /* 0x0000600007077892 */ /* 0x000fe4000f8ec0ff */
[----:B------:R-:W-:Y:S02]  /*4380*/  ULOP3.LUT UR6, UR6, 0x6000, URZ, 0xc0, !UPT ;  /* 0x0000600006067892 */ /* 0x000fe4000f8ec0ff */
[----:B------:R-:W-:Y:S02]  /*4390*/  ULOP3.LUT UR5, UR5, 0x6000, URZ, 0xc0, !UPT ;  /* 0x0000600005057892 */ /* 0x000fe4000f8ec0ff */
[----:B------:R-:W-:-:S02]  /*43a0*/  ULOP3.LUT UR4, UR4, 0x6000, URZ, 0xc0, !UPT ;  /* 0x0000600004047892 */ /* 0x000fc4000f8ec0ff */
[----:B------:R-:W-:Y:S02]  /*43b0*/  UIADD3 UR71, UPT, UPT, UR29, 0x88, URZ ;  /* 0x000000881d477890 */ /* 0x000fe4000fffe0ff */
[----:B------:R-:W-:Y:S02]  /*43c0*/  ULOP3.LUT UR69, UR7, 0x1090, URZ, 0xfc, !UPT ;  /* 0x0000109007457892 */ /* 0x000fe4000f8efcff */
[----:B------:R-:W-:Y:S02]  /*43d0*/  ULOP3.LUT UR68, UR6, 0x1090, URZ, 0xfc, !UPT ;  /* 0x0000109006447892 */ /* 0x000fe4000f8efcff */
[----:B------:R-:W-:Y:S02]  /*43e0*/  ULOP3.LUT UR67, UR5, 0x1090, URZ, 0xfc, !UPT ;  /* 0x0000109005437892 */ /* 0x000fe4000f8efcff */
[----:B-1-3--:R-:W-:-:S12]  /*43f0*/  ULOP3.LUT UR66, UR4, 0x1090, URZ, 0xfc, !UPT ;  /* 0x0000109004427892 */ /* 0x00afd8000f8efcff */
.L_x_86:
[C---:B------:R-:W-:Y:S02]  /*4400*/  LEA R2, R9.reuse, UR34, 0x3 ;  /* 0x0000002209027c11 */ /* 0x040fe4000f8e18ff */
[----:B------:R-:W-:Y:S02]  /*4410*/  SHF.L.U32 R5, R8, 0x1f, RZ ;  /* 0x0000001f08057819 */ /* 0x000fe400000006ff */
[----:B------:R-:W-:Y:S02]  /*4420*/  LEA R6, R9, UR34, 0x4 ;  /* 0x0000002209067c11 */ /* 0x000fe4000f8e20ff */
[----:B------:R-:W1:Y:S02]  /*4430*/  SYNCS.PHASECHK.TRANS64.TRYWAIT P0, [R2+URZ+0xd0], R5 ;  /* 0x0000d005020075a7 */ /* 0x000e6400080011ff */
[----:B-1-3--:R-:W-:Y:S05]  /*4440*/  @!P0 BRA `(.L_x_77) ;  /* 0x0000005400c08947 */ /* 0x00afea0003800000 */
.L_x_171:
[----:B-1----:R-:W1:Y:S01]  /*4450*/  LDS.128 R4, [R6+0x140] ;  /* 0x0001400006047984 */ /* 0x002e620000000c00 */
[----:B------:R-:W-:Y:S01]  /*4460*/  @!PT LDS RZ, [RZ] ;  /* 0x00000000fffff984 */ /* 0x000fe20000000800 */
[----:B------:R-:W-:Y:S01]  /*4470*/  @!PT LDS RZ, [RZ] ;  /* 0x00000000fffff984 */ /* 0x000fe20000000800 */
[----:B------:R-:W-:Y:S01]  /*4480*/  @!PT LDS RZ, [RZ] ;  /* 0x00000000fffff984 */ /* 0x000fe20000000800 */
[----:B------:R-:W-:Y:S01]  /*4490*/  @!PT LDS RZ, [RZ] ;  /* 0x00000000fffff984 */ /* 0x000fe20000000800 */
[----:B------:R2:W-:Y:S06]  /*44a0*/  MEMBAR.ALL.CTA ;  /* 0x0000000000007992 */ /* 0x0005ec0000008000 */
[----:B--2---:R-:W2:Y:S01]  /*44b0*/  FENCE.VIEW.ASYNC.S ;  /* 0x00000000000073c6 */ /* 0x004ea20000000000 */
[----:B-1----:R-:W-:-:S13]  /*44c0*/  LOP3.LUT P0, RZ, R6, 0x1, RZ, 0xc0, !PT ;  /* 0x0000000106ff7812 */ /* 0x002fda000780c0ff */
[----:B--2---:R-:W-:Y:S01]  /*44d0*/  VOTEU.ANY UP2, P0 ;  /* 0x0000000000ff7886 */ /* 0x004fe20000040100 */
[----:B------:R-:W-:-:S13]  /*44e0*/  PLOP3.LUT P0, PT, PT, PT, UP2, 0x80, 0x8 ;  /* 0x000000000008781c */ /* 0x000fda0003f0f028 */
[----:B------:R-:W-:Y:S02]  /*44f0*/  @P0 MOV R0, R4 ;  /* 0x0000000400000202 */ /* 0x000fe40000000f00 */
[----:B------:R-:W-:Y:S02]  /*4500*/  @P0 LOP3.LUT R4, R5, 0xffff, RZ, 0xc0, !PT ;  /* 0x0000ffff05040812 */ /* 0x000fe400078ec0ff */
[----:B------:R-:W-:Y:S01]  /*4510*/  @P0 R2UR UR5, R0 ;  /* 0x00000000000502ca */ /* 0x000fe200000e0000 */
[----:B------:R-:W-:Y:S01]  /*4520*/  VIADD R0, R2, 0xe0 ;  /* 0x000000e002007836 */ /* 0x000fe20000000000 */
[----:B------:R-:W-:-:S04]  /*4530*/  @P0 R2UR UR4, R4 ;  /* 0x00000000040402ca */ /* 0x000fc800000e0000 */
[----:B------:R-:W-:-:S04]  /*4540*/  PRMT R0, RZ, 0x654, R0 ;  /* 0x00000654ff007816 */ /* 0x000fc80000000000 */
[----:B------:R1:W-:Y:S03]  /*4550*/  SYNCS.ARRIVE.TRANS64.RED.A1T0 RZ, [R0+URZ], RZ ;  /* 0x000000ff00ff79a7 */ /* 0x0003e600081004ff */
[----:B------:R-:W-:Y:S02]  /*4560*/  @UP2 UMOV UR60, UR5 ;  /* 0x00000005003c2c82 */ /* 0x000fe40008000000 */
[----:B------:R-:W-:Y:S01]  /*4570*/  @UP2 UMOV UR58, UR4 ;  /* 0x00000004003a2c82 */ /* 0x000fe20008000000 */
[----:B------:R-:W-:Y:S05]  /*4580*/  BRA.U !UP5, `(.L_x_78) ;  /* 0x000000010dd07547 */ /* 0x000fea000b800000 */
[----:B------:R-:W2:Y:S01]  /*4590*/  LDCU.128 UR12, c[0x0][0xf10] ;  /* 0x0001e200ff0c77ac */ /* 0x000ea20008000c00 */
[----:B------:R-:W3:Y:S01]  /*45a0*/  LDCU UR21, c[0x0][0xf20] ;  /* 0x0001e400ff1577ac */ /* 0x000ee20008000800 */
[----:B------:R-:W4:Y:S01]  /*45b0*/  LDCU UR20, c[0x0][0xf0c] ;  /* 0x0001e180ff1477ac */ /* 0x000f220008000800 */
[----:B------:R-:W1:Y:S01]  /*45c0*/  LDCU.64 UR8, c[0x0][0xf28] ;  /* 0x0001e500ff0877ac */ /* 0x000e620008000a00 */
[----:B--2---:R-:W-:Y:S02]  /*45d0*/  UIMAD.WIDE.U32 UR6, UR62, UR15, URZ ;  /* 0x0000000f3e0672a5 */ /* 0x004fe4000f8e00ff */
[----:B------:R-:W-:Y:S02]  /*45e0*/  UIMAD.WIDE.U32 UR4, UR63, UR12, URZ ;  /* 0x0000000c3f0472a5 */ /* 0x000fe4000f8e00ff */
[----:B------:R-:W-:Y:S02]  /*45f0*/  UISETP.NE.AND UP0, UPT, UR14, 0x1, UPT ;  /* 0x000000010e00788c */ /* 0x000fe4000bf05270 */
[----:B------:R-:W-:Y:S01]  /*4600*/  UIMAD.WIDE.U32 UR18, UR58, UR15, URZ ;  /* 0x0000000f3a1272a5 */ /* 0x000fe2000f8e00ff */
[----:B------:R-:W-:-:S02]  /*4610*/  UMOV UR6, UR7 ;  /* 0x0000000700067c82 */ /* 0x000fc40008000000 */
[----:B------:R-:W-:Y:S01]  /*4620*/  UMOV UR4, UR5 ;  /* 0x0000000500047c82 */ /* 0x000fe20008000000 */
[----:B---3--:R-:W-:Y:S02]  /*4630*/  USHF.R.U32.HI UR6, URZ, UR21, UR6 ;  /* 0x00000015ff067299 */ /* 0x008fe40008011606 */
[----:B----4-:R-:W-:Y:S02]  /*4640*/  UISETP.NE.AND UP1, UPT, UR20, 0x1, UPT ;  /* 0x000000011400788c */ /* 0x010fe4000bf25270 */
[----:B------:R-:W-:Y:S02]  /*4650*/  USHF.R.U32.HI UR4, URZ, UR13, UR4 ;  /* 0x0000000dff047299 */ /* 0x000fe40008011604 */
[----:B------:R-:W-:Y:S02]  /*4660*/  USEL UR5, UR62, UR6, !UP0 ;  /* 0x000000063e057287 */ /* 0x000fe4000c000000 */
[----:B------:R-:W-:Y:S02]  /*4670*/  USEL UR6, UR63, UR4, !UP1 ;  /* 0x000000043f067287 */ /* 0x000fe4000c800000 */
[----:B-1----:R-:W-:Y:S01]  /*4680*/  UIMAD.WIDE.U32 UR10, UR5, UR8, URZ ;  /* 0x00000008050a72a5 */ /* 0x002fe2000f8e00ff */
[----:B------:R-:W-:Y:S01]  /*4690*/  UMOV UR4, UR19 ;  /* 0x0000001300047c82 */ /* 0x000fe20008000000 */
[----:B------:R-:W-:-:S02]  /*46a0*/  UIMAD.WIDE.U32 UR16, UR60, UR12, URZ ;  /* 0x0000000c3c1072a5 */ /* 0x000fc4000f8e00ff */
        /* <DEDUP_REMOVED lines=34> */
.L_x_78:
[----:B------:R-:W2:Y:S02]  /*48d0*/  LDCU UR4, c[0x0][0xf30] ;  /* 0x0001e600ff0477ac */ /* 0x000ea40008000800 */
[----:B--2---:R-:W-:-:S09]  /*48e0*/  UISETP.NE.AND UP0, UPT, UR4, 0x1, UPT ;  /* 0x000000010400788c */ /* 0x004fd2000bf05270 */
[----:B------:R-:W-:Y:S05]  /*48f0*/  BRA.U UP0, `(.L_x_79) ;  /* 0x00000001003c7547 */ /* 0x000fea000b800000 */
[----:B------:R-:W2:Y:S01]  /*4900*/  LDCU.128 UR8, c[0x0][0xf10] ;  /* 0x0001e200ff0877ac */ /* 0x000ea20008000c00 */
[----:B------:R-:W3:Y:S01]  /*4910*/  LDCU UR12, c[0x0][0xf0c] ;  /* 0x0001e180ff0c77ac */ /* 0x000ee20008000800 */
[----:B------:R-:W4:Y:S01]  /*4920*/  LDCU UR13, c[0x0][0xf20] ;  /* 0x0001e400ff0d77ac */ /* 0x000f220008000800 */
[----:B--2---:R-:W-:Y:S02]  /*4930*/  UIMAD.WIDE.U32 UR6, UR60, UR8, URZ ;  /* 0x000000083c0672a5 */ /* 0x004fe4000f8e00ff */
[----:B------:R-:W-:Y:S02]  /*4940*/  UIMAD.WIDE.U32 UR4, UR58, UR11, URZ ;  /* 0x0000000b3a0472a5 */ /* 0x000fe4000f8e00ff */
[----:B---3--:R-:W-:Y:S02]  /*4950*/  UISETP.NE.AND UP0, UPT, UR12, 0x1, UPT ;  /* 0x000000010c00788c */ /* 0x008fe4000bf05270 */
[----:B------:R-:W-:Y:S01]  /*4960*/  UISETP.NE.AND UP1, UPT, UR10, 0x1, UPT ;  /* 0x000000010a00788c */ /* 0x000fe2000bf25270 */
[----:B------:R-:W-:-:S02]  /*4970*/  UMOV UR6, UR7 ;  /* 0x0000000700067c82 */ /* 0x000fc40008000000 */
[----:B------:R-:W-:Y:S01]  /*4980*/  UMOV UR4, UR5 ;  /* 0x0000000500047c82 */ /* 0x000fe20008000000 */
[----:B------:R-:W-:Y:S02]  /*4990*/  USHF.R.U32.HI UR9, URZ, UR9, UR6 ;  /* 0x00000009ff097299 */ /* 0x000fe40008011606 */
[----:B----4-:R-:W-:Y:S02]  /*49a0*/  USHF.R.U32.HI UR4, URZ, UR13, UR4 ;  /* 0x0000000dff047299 */ /* 0x010fe40008011604 */
[----:B------:R-:W-:Y:S02]  /*49b0*/  USEL UR5, UR60, UR9, !UP0 ;  /* 0x000000093c057287 */ /* 0x000fe4000c000000 */
[----:B------:R-:W-:-:S04]  /*49c0*/  USEL UR4, UR58, UR4, !UP1 ;  /* 0x000000043a047287 */ /* 0x000fc8000c800000 */
[----:B------:R-:W-:-:S04]  /*49d0*/  UIADD3 UR4, UPT, UPT, UR5, -UR4, URZ ;  /* 0x8000000405047290 */ /* 0x000fc8000fffe0ff */
[----:B------:R-:W-:-:S12]  /*49e0*/  UIMAD UR58, UR4, UR10, UR58 ;  /* 0x0000000a043a72a4 */ /* 0x000fd8000f8e023a */
.L_x_79:
[----:B------:R-:W-:Y:S01]  /*49f0*/  IADD3 R9, PT, PT, R9, 0x1, RZ ;  /* 0x0000000109097810 */ /* 0x000fe20007ffe0ff */
[----:B------:R-:W-:Y:S06]  /*4a00*/  BRA.U UP3, `(.L_x_80) ;  /* 0x0000000503a87547 */ /* 0x000fec000b800000 */
[----:B------:R-:W2:Y:S01]  /*4a10*/  LDCU UR4, c[0x0][0x38c] ;  /* 0x00007180ff0477ac */ /* 0x000ea20008000800 */
[----:B------:R-:W-:Y:S02]  /*4a20*/  PLOP3.LUT P1, PT, PT, PT, PT, 0x80, 0x8 ;  /* 0x000000000008781c */ /* 0x000fe40003f2f070 */
[----:B------:R-:W-:Y:S01]  /*4a30*/  SHF.L.U32 R5, R10, 0x1f, RZ ;  /* 0x0000001f0a057819 */ /* 0x000fe200000006ff */
[----:B------:R-:W-:Y:S02]  /*4a40*/  ULEA UR59, UR61, UR34, 0x3 ;  /* 0x000000223d3b7291 */ /* 0x000fe4000f8e18ff */
[----:B------:R-:W-:Y:S02]  /*4a50*/  ULEA UR28, UR61, UR29, 0x6 ;  /* 0x0000001d3d1c7291 */ /* 0x000fe4000f8e30ff */
[----:B--2---:R-:W-:-:S06]  /*4a60*/  UISETP.GE.AND UP0, UPT, UR4, 0x1, UPT ;  /* 0x000000010400788c */ /* 0x004fcc000bf06270 */
[----:B------:R-:W-:-:S05]  /*4a70*/  PLOP3.LUT P0, PT, PT, PT, UP0, 0x80, 0x8 ;  /* 0x000000000008781c */ /* 0x000fca0003f0f008 */
[----:B------:R-:W-:-:S08]  /*4a80*/  @UP0 ULEA UR4, UR32, UR34, 0x3 ;  /* 0x0000002220040291 */ /* 0x000fd0000f8e18ff */
[----:B-1----:R-:W-:-:S04]  /*4a90*/  @P0 SHF.L.U32 R0, R3, 0x1f, RZ ;  /* 0x0000001f03000819 */ /* 0x002fc800000006ff */
[----:B------:R1:W2:Y:S01]  /*4aa0*/  @P0 SYNCS.PHASECHK.TRANS64.TRYWAIT P1, [UR4], R0 ;  /* 0x00000000ff0005a7 */ /* 0x0002a20008021104 */
[----:B------:R-:W-:-:S04]  /*4ab0*/  ULEA.HI UR4, UR25, UR25, URZ, 0x1 ;  /* 0x0000001919047291 */ /* 0x000fc8000f8f08ff */
[----:B------:R-:W-:-:S04]  /*4ac0*/  ULOP3.LUT UR4, UR4, 0x7ffffffe, URZ, 0xc0, !UPT ;  /* 0x7ffffffe04047892 */ /* 0x000fc8000f8ec0ff */
[----:B------:R-:W-:-:S04]  /*4ad0*/  UIADD3 UR4, UPT, UPT, -UR4, UR25, URZ ;  /* 0x0000001904047290 */ /* 0x000fc8000fffe1ff */
[----:B------:R-:W-:Y:S01]  /*4ae0*/  ULEA UR47, UR4, UR71, 0x1 ;  /* 0x00000047042f7291 */ /* 0x000fe2000f8e08ff */
[----:B------:R-:W3:Y:S02]  /*4af0*/  SYNCS.PHASECHK.TRANS64.TRYWAIT P0, [UR59+0x100], R5 ;  /* 0x00010005ff0075a7 */ /* 0x000ee4000800113b */
[----:B-123--:R-:W-:Y:S09]  /*4b00*/  @!P0 BRA `(.L_x_81) ;  /* 0x0000005000248947 */ /* 0x00eff20003800000 */
.L_x_173:
[----:B------:R-:W-:Y:S01]  /*4b10*/  UMOV UR35, UR30 ;  /* 0x0000001e00237c82 */ /* 0x000fe20008000000 */
[----:B------:R-:W-:Y:S05]  /*4b20*/  BRA.U !UP0, `(.L_x_82) ;  /* 0x0000000508507547 */ /* 0x000fea000b800000 */
[----:B------:R-:W-:Y:S02]  /*4b30*/  USHF.R.U32.HI UR4, URZ, 0x1a, UR47 ;  /* 0x0000001aff047899 */ /* 0x000fe4000801162f */
[----:B------:R-:W-:Y:S02]  /*4b40*/  ULOP3.LUT UR51, UR47, 0x80000000, URZ, 0x3c, !UPT ;  /* 0x800000002f337892 */ /* 0x000fe4000f8e3cff */
[----:B------:R-:W-:Y:S02]  /*4b50*/  UIADD3 UR53, UPT, UPT, UR47, 0x4, URZ ;  /* 0x000000042f357890 */ /* 0x000fe4000fffe0ff */
[----:B------:R-:W-:Y:S02]  /*4b60*/  UIADD3 UR49, UPT, UPT, UR47, -0x7ffffffc, URZ ;  /* 0x800000042f317890 */ /* 0x000fe4000fffe0ff */
[----:B------:R-:W-:Y:S02]  /*4b70*/  ULOP3.LUT UR6, UR4, 0x30, URZ, 0xc0, !UPT ;  /* 0x0000003004067892 */ /* 0x000fe4000f8ec0ff */
[----:B------:R-:W-:-:S02]  /*4b80*/  USHF.R.U32.HI UR5, URZ, 0x1a, UR51 ;  /* 0x0000001aff057899 */ /* 0x000fc40008011633 */
[----:B------:R-:W-:Y:S02]  /*4b90*/  USHF.R.U32.HI UR4, URZ, 0x1a, UR53 ;  /* 0x0000001aff047899 */ /* 0x000fe40008011635 */
[----:B------:R-:W-:Y:S02]  /*4ba0*/  USHF.R.U32.HI UR7, URZ, 0x1a, UR49 ;  /* 0x0000001aff077899 */ /* 0x000fe40008011631 */
[----:B------:R-:W-:Y:S02]  /*4bb0*/  ULOP3.LUT UR44, UR6, 0x480, URZ, 0xfc, !UPT ;  /* 0x00000480062c7892 */ /* 0x000fe4000f8efcff */
[----:B------:R-:W-:Y:S02]  /*4bc0*/  ULOP3.LUT UR6, UR5, 0x30, URZ, 0xc0, !UPT ;  /* 0x0000003005067892 */ /* 0x000fe4000f8ec0ff */
[----:B------:R-:W-:Y:S02]  /*4bd0*/  ULOP3.LUT UR5, UR4, 0x30, URZ, 0xc0, !UPT ;  /* 0x0000003004057892 */ /* 0x000fe4000f8ec0ff */
[----:B------:R-:W-:-:S02]  /*4be0*/  ULOP3.LUT UR4, UR7, 0x30, URZ, 0xc0, !UPT ;  /* 0x0000003007047892 */ /* 0x000fc4000f8ec0ff */
[----:B------:R-:W-:Y:S02]  /*4bf0*/  ULOP3.LUT UR6, UR6, 0x480, URZ, 0xfc, !UPT ;  /* 0x0000048006067892 */ /* 0x000fe4000f8efcff */
[----:B------:R-:W-:Y:S02]  /*4c00*/  ULOP3.LUT UR5, UR5, 0x480, URZ, 0xfc, !UPT ;  /* 0x0000048005057892 */ /* 0x000fe4000f8efcff */
[----:B------:R-:W-:Y:S02]  /*4c10*/  ULOP3.LUT UR4, UR4, 0x480, URZ, 0xfc, !UPT ;  /* 0x0000048004047892 */ /* 0x000fe4000f8efcff */
[----:B------:R-:W-:Y:S02]  /*4c20*/  UPRMT UR45, UR44, 0x5410, UR69 ;  /* 0x000054102c2d7896 */ /* 0x000fe40008000045 */
[----:B------:R-:W-:Y:S01]  /*4c30*/  UIADD3 UR35, UPT, UPT, UR70, UR30, URZ ;  /* 0x0000001e46237290 */ /* 0x000fe2000fffe0ff */
[----:B------:R-:W-:Y:S01]  /*4c40*/  UMOV UR11, URZ ;  /* 0x000000ff000b7c82 */ /* 0x000fe20008000000 */
[----:B------:R-:W-:Y:S01]  /*4c50*/  UMOV UR31, UR64 ;  /* 0x00000040001f7c82 */ /* 0x000fe20008000000 */
[----:B------:R-:W-:Y:S01]  /*4c60*/  UMOV UR9, UR32 ;  /* 0x0000002000097c82 */ /* 0x000fe20008000000 */
[----:B------:R-:W-:-:S02]  /*4c70*/  UPRMT UR43, UR6, 0x5410, UR68 ;  /* 0x00005410062b7896 */ /* 0x000fc40008000044 */
[----:B------:R-:W-:Y:S02]  /*4c80*/  UPRMT UR39, UR5, 0x5410, UR67 ;  /* 0x0000541005277896 */ /* 0x000fe40008000043 */
[----:B------:R-:W-:Y:S01]  /*4c90*/  UPRMT UR37, UR4, 0x5410, UR66 ;  /* 0x0000541004257896 */ /* 0x000fe20008000042 */
[----:B------:R-:W-:Y:S01]  /*4ca0*/  UMOV UR44, URZ ;  /* 0x000000ff002c7c82 */ /* 0x000fe20008000000 */
[----:B------:R-:W-:Y:S01]  /*4cb0*/  UMOV UR42, URZ ;  /* 0x000000ff002a7c82 */ /* 0x000fe20008000000 */
[----:B------:R-:W-:Y:S01]  /*4cc0*/  UMOV UR38, URZ ;  /* 0x000000ff00267c82 */ /* 0x000fe20008000000 */
[----:B------:R-:W-:-:S08]  /*4cd0*/  UMOV UR36, URZ ;  /* 0x000000ff00247c82 */ /* 0x000fd00008000000 */
.L_x_85:
[----:B--2---:R-:W-:Y:S01]  /*4ce0*/  ULEA UR7, UR9, UR34, 0x3 ;  /* 0x0000002209077291 */ /* 0x004fe2000f8e18ff */
[----:B---3--:R-:W-:Y:S11]  /*4cf0*/  @P1 BRA `(.L_x_83) ;  /* 0x00000000000c1947 */ /* 0x008ff60003800000 */
[----:B-1----:R-:W-:Y:S04]  /*4d00*/  SHF.L.U32 R5, R3, 0x1f, RZ ;  /* 0x0000001f03057819 */ /* 0x002fe800000006ff */
[----:B------:R-:W1:Y:S02]  /*4d10*/  SYNCS.PHASECHK.TRANS64.TRYWAIT P0, [UR7], R5 ;  /* 0x00000005ff0075a7 */ /* 0x000e640008001107 */
[----:B-1----:R-:W-:Y:S05]  /*4d20*/  @!P0 BRA `(.L_x_84) ;  /* 0x0000004c00b48947 */ /* 0x002fea0003800000 */
.L_x_83:
[----:B------:R-:W-:Y:S01]  /*4d30*/  UISETP.NE.AND UP0, UPT, UR31, 0x1, UPT ;  /* 0x000000011f00788c */ /* 0x000fe2000bf05270 */
[----:B------:R-:W-:Y:S01]  /*4d40*/  PLOP3.LUT P1, PT, PT, PT, PT, 0x80, 0x8 ;  /* 0x000000000008781c */ /* 0x000fe20003f2f070 */
[----:B------:R-:W-:Y:S02]  /*4d50*/  UIADD3 UR4, UPT, UPT, UR9, 0x1, URZ ;  /* 0x0000000109047890 */ /* 0x000fe4000fffe0ff */
[----:B------:R-:W-:Y:S02]  /*4d60*/  ULEA UR10, UR9, UR56, 0x6 ;  /* 0x00000038090a7291 */ /* 0x000fe4000f8e30ff */
[----:B------:R-:W-:Y:S01]  /*4d70*/  UISETP.NE.AND UP1, UPT, UR4, 0x9, UPT ;  /* 0x000000090400788c */ /* 0x000fe2000bf25270 */
[----:B------:R-:W-:Y:S01]  /*4d80*/  PLOP3.LUT P0, PT, PT, PT, UP0, 0x80, 0x8 ;  /* 0x000000000008781c */ /* 0x000fe20003f0f008 */
[----:B------:R-:W-:Y:S02]  /*4d90*/  ULEA UR8, UR9, UR57, 0x6 ;  /* 0x0000003909087291 */ /* 0x000fe4000f8e30ff */
[----:B------:R-:W-:Y:S02]  /*4da0*/  USEL UR5, URZ, 0x1, UP1 ;  /* 0x00000001ff057887 */ /* 0x000fe40008800000 */
[----:B------:R-:W-:Y:S02]  /*4db0*/  USEL UR32, UR4, URZ, UP1 ;  /* 0x000000ff04207287 */ /* 0x000fe40008800000 */
[----:B------:R-:W-:Y:S02]  /*4dc0*/  ULEA UR6, UR9, UR55, 0x8 ;  /* 0x0000003709067291 */ /* 0x000fe4000f8e40ff */
[----:B------:R-:W-:Y:S01]  /*4dd0*/  @UP0 ULEA UR4, UR32, UR34, 0x3 ;  /* 0x0000002220040291 */ /* 0x000fe2000f8e18ff */
[----:B------:R-:W-:Y:S01]  /*4de0*/  LOP3.LUT R3, R3, UR5, RZ, 0x3c, !PT ;  /* 0x0000000503037c12 */ /* 0x000fe2000f8e3cff */
[----:B------:R-:W-:Y:S02]  /*4df0*/  UIADD3 UR26, UPT, UPT, UR10, 0x20, URZ ;  /* 0x000000200a1a7890 */ /* 0x000fe4000fffe0ff */
[----:B------:R-:W-:Y:S01]  /*4e00*/  UISETP.NE.U32.AND UP0, UPT, UR11, URZ, UPT ;  /* 0x000000ff0b00728c */ /* 0x000fe2000bf05070 */
[----:B-1----:R-:W-:Y:S01]  /*4e10*/  @P0 SHF.L.U32 R0, R3, 0x1f, RZ ;  /* 0x0000001f03000819 */ /* 0x002fe200000006ff */
[----:B------:R-:W-:Y:S02]  /*4e20*/  UIADD3 UR24, UPT, UPT, UR8, 0x20, URZ ;  /* 0x0000002008187890 */ /* 0x000fe4000fffe0ff */
[----:B------:R-:W-:Y:S01]  /*4e30*/  UIADD3 UR22, UPT, UPT, UR6, 0x2, URZ ;  /* 0x0000000206167890 */ /* 0x000fe2000fffe0ff */
[----:B------:R2:W3:Y:S01]  /*4e40*/  @P0 SYNCS.PHASECHK.TRANS64.TRYWAIT P1, [UR4], R0 ;  /* 0x00000000ff0005a7 */ /* 0x0004e20008021104 */
[----:B------:R-:W-:Y:S02]  /*4e50*/  ULEA UR4, UR9, UR54, 0xa ;  /* 0x0000003609047291 */ /* 0x000fe4000f8e50ff */
[----:B------:R-:W-:Y:S02]  /*4e60*/  UIADD3 UR18, UPT, UPT, UR6, 0x4, URZ ;  /* 0x0000000406127890 */ /* 0x000fe4000fffe0ff */
[----:B------:R-:W-:Y:S02]  /*4e70*/  UIADD3 UR20, UPT, UPT, UR4, 0x2, URZ ;  /* 0x0000000204147890 */ /* 0x000fe4000fffe0ff */
[----:B------:R-:W-:Y:S02]  /*4e80*/  UIADD3 UR16, UPT, UPT, UR4, 0x4, URZ ;  /* 0x0000000404107890 */ /* 0x000fe4000fffe0ff */
[----:B------:R-:W-:Y:S02]  /*4e90*/  UIADD3 UR14, UPT, UPT, UR6, 0x6, URZ ;  /* 0x00000006060e7890 */ /* 0x000fe4000fffe0ff */
[----:B------:R-:W-:Y:S02]  /*4ea0*/  UIADD3 UR12, UPT, UPT, UR4, 0x6, URZ ;  /* 0x00000006040c7890 */ /* 0x000fe4000fffe0ff */
[----:B------:R-:W-:Y:S02]  /*4eb0*/  UIADD3 UR33, UPT, UPT, UR7, 0x48, URZ ;  /* 0x0000004807217890 */ /* 0x000fe4000fffe0ff */
[----:B------:R-:W-:Y:S02]  /*4ec0*/  UIADD3 UR30, UPT, UPT, UR30, 0x1, URZ ;  /* 0x000000011e1e7890 */ /* 0x000fe4000fffe0ff */
[----:B------:R-:W-:Y:S01]  /*4ed0*/  UIADD3 UR31, UPT, UPT, UR31, -0x1, URZ ;  /* 0xffffffff1f1f7890 */ /* 0x000fe2000fffe0ff */
[----:B------:R-:W-:Y:S01]  /*4ee0*/  UMOV UR11, 0x4008 ;  /* 0x00004008000b7882 */ /* 0x000fe20000000000 */
[----:B------:R-:W-:Y:S01]  /*4ef0*/  UMOV UR27, 0x4008 ;  /* 0x00004008001b7882 */ /* 0x000fe20000000000 */
[----:B------:R1:W-:Y:S01]  /*4f00*/  UTCCP.T.S.2CTA.4x32dp128bit tmem[UR29+0x80], gdesc[UR10] ;  /* 0x0000800a1d0079e7 */ /* 0x0003e20009300000 */
[----:B------:R-:W-:Y:S01]  /*4f10*/  UTCCP.T.S.2CTA.4x32dp128bit tmem[UR29+0x84], gdesc[UR26] ;  /* 0x0000841a1d0079e7 */ /* 0x000fe20009300000 */
[----:B------:R-:W-:Y:S01]  /*4f20*/  UMOV UR9, 0x4008 ;  /* 0x0000400800097882 */ /* 0x000fe20000000000 */
[----:B------:R-:W-:Y:S01]  /*4f30*/  UMOV UR25, 0x4008 ;  /* 0x0000400800197882 */ /* 0x000fe20000000000 */
[----:B------:R4:W-:Y:S01]  /*4f40*/  UTCCP.T.S.2CTA.4x32dp128bit tmem[UR29+0x88], gdesc[UR8] ;  /* 0x000088081d0079e7 */ /* 0x0009e20009300000 */
[----:B------:R2:W-:Y:S01]  /*4f50*/  UTCCP.T.S.2CTA.4x32dp128bit tmem[UR29+0x8c], gdesc[UR24] ;  /* 0x00008c181d0079e7 */ /* 0x0005e20009300000 */
[----:B------:R-:W-:Y:S01]  /*4f60*/  UMOV UR7, 0x40004040 ;  /* 0x4000404000077882 */ /* 0x000fe20000000000 */
[----:B------:R-:W-:Y:S01]  /*4f70*/  UMOV UR5, 0x40004040 ;  /* 0x4000404000057882 */ /* 0x000fe20000000000 */
[----:B------:R-:W-:Y:S01]  /*4f80*/  UMOV UR23, 0x40004040 ;  /* 0x4000404000177882 */ /* 0x000fe20000000000 */
[----:B------:R2:W-:Y:S01]  /*4f90*/  UTCOMMA.2CTA gdesc[UR4], gdesc[UR6], tmem[UR28], tmem[UR44], idesc[UR45], tmem[UR46], UP0 ;  /* 0xc02e2c06040075ea */ /* 0x0005e2000820001c */
[----:B------:R-:W-:Y:S01]  /*4fa0*/  UISETP.NE.AND UP0, UPT, UR30, UR35, UPT ;  /* 0x000000231e00728c */ /* 0x000fe2000bf05270 */
[----:B------:R-:W-:Y:S01]  /*4fb0*/  UMOV UR21, 0x40004040 ;  /* 0x4000404000157882 */ /* 0x000fe20000000000 */
[----:B------:R-:W-:Y:S01]  /*4fc0*/  UMOV UR19, 0x40004040 ;  /* 0x4000404000137882 */ /* 0x000fe20000000000 */
[----:B------:R2:W-:Y:S01]  /*4fd0*/  UTCOMMA.2CTA gdesc[UR20], gdesc[UR22], tmem[UR28], tmem[UR42], idesc[UR43], tmem[UR50], UPT ;  /* 0xc0322a16140075ea */ /* 0x0005e2000ba0001c */
[----:B------:R-:W-:Y:S01]  /*4fe0*/  UMOV UR17, 0x40004040 ;  /* 0x4000404000117882 */ /* 0x000fe20000000000 */
[----:B------:R-:W-:Y:S01]  /*4ff0*/  UMOV UR15, 0x40004040 ;  /* 0x40004040000f7882 */ /* 0x000fe20000000000 */
[----:B------:R2:W-:Y:S01]  /*5000*/  UTCOMMA.2CTA gdesc[UR16], gdesc[UR18], tmem[UR28], tmem[UR38], idesc[UR39], tmem[UR52], UPT ;  /* 0xc0342612100075ea */ /* 0x0005e2000ba0001c */
[----:B------:R-:W-:Y:S02]  /*5010*/  UMOV UR13, 0x40004040 ;  /* 0x40004040000d7882 */ /* 0x000fe40000000000 */
[----:B------:R2:W-:Y:S01]  /*5020*/  UTCOMMA.2CTA gdesc[UR12], gdesc[UR14], tmem[UR28], tmem[UR36], idesc[UR37], tmem[UR48], UPT ;  /* 0xc030240e0c0075ea */ /* 0x0005e2000ba0001c */
[----:B------:R2:W-:Y:S01]  /*5030*/  UTCBAR.2CTA.MULTICAST [UR33], URZ, UR41 ;  /* 0x000000ff210073e9 */ /* 0x0005e20008200829 */
[----:B-1----:R-:W-:Y:S01]  /*5040*/  UMOV UR11, 0x1 ;  /* 0x00000001000b7882 */ /* 0x002fe20000000000 */
[----:B----4-:R-:W-:Y:S01]  /*5050*/  UMOV UR9, UR32 ;  /* 0x0000002000097c82 */ /* 0x010fe20008000000 */
[----:B------:R-:W-:Y:S05]  /*5060*/  BRA.U UP0, `(.L_x_85) ;  /* 0xfffffffd001c7547 */ /* 0x000fea000b83ffff */
.L_x_82:
[----:B--2---:R-:W-:Y:S01]  /*5070*/  UIADD3 UR4, UPT, UPT, UR59, 0xf0, URZ ;  /* 0x000000f03b047890 */ /* 0x004fe2000fffe0ff */
[----:B------:R-:W-:-:S08]  /*5080*/  UMOV UR30, UR35 ;  /* 0x00000023001e7c82 */ /* 0x000fd00008000000 */
[----:B------:R2:W-:Y:S01]  /*5090*/  UTCBAR.2CTA.MULTICAST [UR4], URZ, UR65 ;  /* 0x000000ff040073e9 */ /* 0x0005e20008200841 */
[----:B------:R-:W-:Y:S02]  /*50a0*/  NOP ;  /* 0x0000000000007918 */ /* 0x000fe40000000000 */
.L_x_80:
[----:B------:R-:W-:Y:S01]  /*50b0*/  R2UR UR5, R90 ;  /* 0x000000005a0572ca */ /* 0x000fe200000e0000 */
[----:B--2---:R-:W-:Y:S01]  /*50c0*/  UIADD3 UR4, UPT, UPT, UR61, 0x1, URZ ;  /* 0x000000013d047890 */ /* 0x004fe2000fffe0ff */
[----:B------:R-:W-:-:S03]  /*50d0*/  ISETP.NE.AND P0, PT, R9, 0x2, PT ;  /* 0x000000020900780c */ /* 0x000fc60003f05270 */
[----:B------:R-:W-:Y:S01]  /*50e0*/  UISETP.NE.AND UP0, UPT, UR4, 0x2, UPT ;  /* 0x000000020400788c */ /* 0x000fe2000bf05270 */
[----:B-1----:R-:W-:Y:S02]  /*50f0*/  SEL R5, RZ, 0x1, P0 ;  /* 0x00000001ff057807 */ /* 0x002fe40000000000 */
[----:B------:R-:W-:Y:S01]  /*5100*/  SEL R9, R9, RZ, P0 ;  /* 0x000000ff09097207 */ /* 0x000fe20000000000 */
[----:B------:R-:W-:Y:S01]  /*5110*/  USEL UR61, UR4, URZ, UP0 ;  /* 0x000000ff043d7287 */ /* 0x000fe20008000000 */
[----:B------:R-:W-:-:S03]  /*5120*/  LOP3.LUT R8, R8, R5, RZ, 0x3c, !PT ;  /* 0x0000000508087212 */ /* 0x000fc600078e3cff */
[----:B------:R-:W-:Y:S02]  /*5130*/  UIADD3 UR25, UPT, UPT, UR58, UR5, URZ ;  /* 0x000000053a197290 */ /* 0x000fe4000fffe0ff */
[----:B------:R-:W-:-:S06]  /*5140*/  USEL UR5, URZ, 0x1, UP0 ;  /* 0x00000001ff057887 */ /* 0x000fcc0008000000 */
[----:B------:R-:W-:Y:S01]  /*5150*/  LOP3.LUT R10, R10, UR5, RZ, 0x3c, !PT ;  /* 0x000000050a0a7c12 */ /* 0x000fe2000f8e3cff */
[----:B------:R-:W-:Y:S06]  /*5160*/  BRA.U UP2, `(.L_x_86) ;  /* 0xfffffff102a47547 */ /* 0x000fec000b83ffff */
[----:B------:R-:W1:Y:S01]  /*5170*/  S2UR UR8, SR_CgaCtaId ;  /* 0x00000000000879c3 */ /* 0x000e620000008800 */
[----:B------:R-:W-:Y:S01]  /*5180*/  ELECT P0, URZ, PT ;  /* 0x0000000000ff782f */ /* 0x000fe20003800000 */
[----:B------:R-:W-:Y:S01]  /*5190*/  HFMA2 R0, -RZ, RZ, 0, 5.9604644775390625e-08 ;  /* 0x00000001ff007431 */ /* 0x000fe200000001ff */
[----:B------:R-:W-:-:S05]  /*51a0*/  UMOV UR4, 0x40 ;  /* 0x0000004000047882 */ /* 0x000fca0000000000 */
[----:B------:R-:W-:Y:S01]  /*51b0*/  UVIRTCOUNT.DEALLOC.SMPOOL 0x80 ;  /* 0x000000800000784c */ /* 0x000fe20000000000 */
[----:B------:R-:W-:Y:S02]  /*51c0*/  UISETP.NE.AND UP0, UPT, UR73, URZ, UPT ;  /* 0x000000ff4900728c */ /* 0x000fe4000bf05270 */
[----:B-1----:R-:W-:-:S09]  /*51d0*/  ULEA UR8, UR8, UR4, 0x18 ;  /* 0x0000000408087291 */ /* 0x002fd2000f8ec0ff */
[----:B------:R1:W-:Y:S01]  /*51e0*/  @P0 STS.U8 [UR8+0x1c], R0 ;  /* 0x00001c00ff000988 */ /* 0x0003e20008000008 */
[----:B------:R-:W-:Y:S05]  /*51f0*/  BRA.U UP0, `(.L_x_87) ;  /* 0x0000000100587547 */ /* 0x000fea000b800000 */
[----:B------:R-:W-:Y:S01]  /*5200*/  UIADD3 UR5, UPT, UPT, UR34, 0x100, URZ ;  /* 0x0000010022057890 */ /* 0x000fe2000fffe0ff */
[----:B------:R-:W-:-:S03]  /*5210*/  SHF.L.U32 R3, R10, 0x1f, RZ ;  /* 0x0000001f0a037819 */ /* 0x000fc600000006ff */
[----:B------:R-:W-:-:S09]  /*5220*/  ULEA UR4, UR61, UR5, 0x3 ;  /* 0x000000053d047291 */ /* 0x000fd2000f8e18ff */
[----:B------:R-:W2:Y:S02]  /*5230*/  SYNCS.PHASECHK.TRANS64.TRYWAIT P0, [UR4], R3 ;  /* 0x00000003ff0075a7 */ /* 0x000ea40008001104 */
[----:B--2---:R-:W-:Y:S05]  /*5240*/  @!P0 BRA `(.L_x_88) ;  /* 0x0000004800848947 */ /* 0x004fea0003800000 */
.L_x_176:
[----:B------:R-:W-:-:S04]  /*5250*/  UIADD3 UR4, UPT, UPT, UR61, 0x1, URZ ;  /* 0x000000013d047890 */ /* 0x000fc8000fffe0ff */
[----:B------:R-:W-:-:S04]  /*5260*/  UISETP.NE.AND UP1, UPT, UR4, 0x2, UPT ;  /* 0x000000020400788c */ /* 0x000fc8000bf25270 */
[----:B------:R-:W-:Y:S02]  /*5270*/  USEL UR6, URZ, 0x1, UP1 ;  /* 0x00000001ff067887 */ /* 0x000fe40008800000 */
[----:B------:R-:W-:-:S04]  /*5280*/  USEL UR4, UR4, URZ, UP1 ;  /* 0x000000ff04047287 */ /* 0x000fc80008800000 */
[----:B------:R-:W-:Y:S01]  /*5290*/  ULEA UR4, UR4, UR5, 0x3 ;  /* 0x0000000504047291 */ /* 0x000fe2000f8e18ff */
[----:B-1----:R-:W-:-:S04]  /*52a0*/  LOP3.LUT R3, R10, UR6, RZ, 0x3c, !PT ;  /* 0x000000060a037c12 */ /* 0x002fc8000f8e3cff */
[----:B------:R-:W-:Y:S01]  /*52b0*/  SHF.L.U32 R3, R3, 0x1f, RZ ;  /* 0x0000001f03037819 */ /* 0x000fe200000006ff */
[----:B------:R-:W-:-:S04]  /*52c0*/  IMAD.U32 R0, RZ, RZ, UR4 ;  /* 0x00000004ff007e24 */ /* 0x000fc8000f8e00ff */
[----:B------:R1:W2:Y:S03]  /*52d0*/  SYNCS.PHASECHK.TRANS64.TRYWAIT P0, [R0+URZ], R3 ;  /* 0x00000003000075a7 */ /* 0x0002a600080011ff */
[----:B--2---:R-:W-:Y:S05]  /*52e0*/  @!P0 NANOSLEEP.SYNCS 0x989680 ;  /* 0x009896800000895d */ /* 0x004fea0003900000 */
[----:B------:R-:W2:Y:S02]  /*52f0*/  @!P0 SYNCS.PHASECHK.TRANS64 P0, [R0+URZ], R3 ;  /* 0x00000003000085a7 */ /* 0x000ea400080010ff */
[----:B--2---:R-:W-:Y:S05]  /*5300*/  @P0 BRA `(.L_x_89) ;  /* 0x0000000000200947 */ /* 0x004fea0003800000 */
.L_x_90:
[----:B--2---:R2:W4:Y:S02]  /*5310*/  SYNCS.PHASECHK.TRANS64.TRYWAIT P0, [R0+URZ], R3 ;  /* 0x00000003000075a7 */ /* 0x00452400080011ff */
[----:B----4-:R-:W-:Y:S05]  /*5320*/  @!P0 NANOSLEEP.SYNCS 0x989680 ;  /* 0x009896800000895d */ /* 0x010fea0003900000 */
[----:B------:R-:W4:Y:S02]  /*5330*/  @!P0 SYNCS.PHASECHK.TRANS64 P0, [R0+URZ], R3 ;  /* 0x00000003000085a7 */ /* 0x000f2400080010ff */
[----:B----4-:R-:W-:Y:S05]  /*5340*/  @!P0 BRA `(.L_x_90) ;  /* 0xfffffffc00f08947 */ /* 0x010fea000383ffff */
[----:B------:R-:W-:Y:S05]  /*5350*/  BRA `(.L_x_89) ;  /* 0x00000000000c7947 */ /* 0x000fea0003800000 */
.L_x_87:
[----:B------:R-:W-:-:S04]  /*5360*/  UIADD3 UR4, UPT, UPT, UR34, 0x130, URZ ;  /* 0x0000013022047890 */ /* 0x000fc8000fffe0ff */
[----:B------:R-:W-:-:S09]  /*5370*/  UPRMT UR4, UR72, 0x654, UR4 ;  /* 0x0000065448047896 */ /* 0x000fd20008000004 */
[----:B------:R-:W-:Y:S03]  /*5380*/  SYNCS.ARRIVE.TRANS64.RED.A1T0 RZ, [UR4], RZ ;  /* 0x000000ffffff79a7 */ /* 0x000fe60008100404 */
.L_x_89:
[----:B-12---:R-:W-:Y:S01]  /*5390*/  SHF.L.U32 R3, RZ, 0x1f, RZ ;  /* 0x0000001fff037819 */ /* 0x006fe200000006ff */
[----:B------:R-:W-:Y:S01]  /*53a0*/  UIADD3 UR4, UPT, UPT, UR34, 0x130, URZ ;  /* 0x0000013022047890 */ /* 0x000fe2000fffe0ff */
[----:B------:R-:W-:Y:S02]  /*53b0*/  PLOP3.LUT P0, PT, PT, PT, UP0, 0x80, 0x8 ;  /* 0x000000000008781c */ /* 0x000fe40003f0f008 */
[----:B---3--:R-:W1:Y:S02]  /*53c0*/  SYNCS.PHASECHK.TRANS64.TRYWAIT P1, [UR34+0x130], R3 ;  /* 0x00013003ff0075a7 */ /* 0x008e640008021122 */
[----:B-1----:R-:W-:Y:S09]  /*53d0*/  @!P1 BRA `(.L_x_91) ;  /* 0x0000004800389947 */ /* 0x002ff20003800000 */
.L_x_178:
[----:B------:R-:W-:Y:S01]  /*53e0*/  @!UP0 UPRMT UR4, UR72, 0x654, UR4 ;  /* 0x0000065448048896 */ /* 0x000fe20008000004 */
[----:B------:R-:W-:Y:S01]  /*53f0*/  UMOV UR5, 0xffff ;  /* 0x0000ffff00057882 */ /* 0x000fe20000000000 */
[----:B------:R-:W-:-:S07]  /*5400*/  UMOV UR6, 0x1 ;  /* 0x0000000100067882 */ /* 0x000fce0000000000 */
[----:B------:R-:W-:Y:S01]  /*5410*/  @!P0 SYNCS.ARRIVE.TRANS64.RED.A1T0 RZ, [UR4], RZ ;  /* 0x000000ffffff89a7 */ /* 0x000fe20008100404 */
[----:B------:R-:W-:Y:S01]  /*5420*/  NOP ;  /* 0x0000000000007918 */ /* 0x000fe20000000000 */
[----:B-1----:R-:W1:Y:S01]  /*5430*/  LDS R0, [UR8+0x14] ;  /* 0x00001408ff007984 */ /* 0x002e620008000800 */
[----:B------:R-:W-:-:S04]  /*5440*/  ULOP3.LUT UR4, UR29, 0xffff, URZ, 0xc0, !UPT ;  /* 0x0000ffff1d047892 */ /* 0x000fc8000f8ec0ff */
[----:B------:R-:W-:-:S04]  /*5450*/  USHF.R.U32.HI UR4, URZ, 0x5, UR4 ;  /* 0x00000005ff047899 */ /* 0x000fc80008011604 */
[----:B------:R-:W-:Y:S02]  /*5460*/  USHF.L.U32 UR5, UR5, UR4, URZ ;  /* 0x0000000405057299 */ /* 0x000fe400080006ff */
[----:B------:R-:W-:-:S04]  /*5470*/  USHF.L.U32 UR4, UR6, UR4, URZ ;  /* 0x0000000406047299 */ /* 0x000fc800080006ff */
[----:B-1----:R-:W-:-:S04]  /*5480*/  LOP3.LUT R0, R0, UR5, RZ, 0xc0, !PT ;  /* 0x0000000500007c12 */ /* 0x002fc8000f8ec0ff */
[----:B------:R-:W-:-:S13]  /*5490*/  ISETP.NE.AND P0, PT, R0, UR5, PT ;  /* 0x0000000500007c0c */ /* 0x000fda000bf05270 */
[----:B------:R-:W-:Y:S05]  /*54a0*/  @P0 BRA `(.L_x_92) ;  /* 0x0000000000580947 */ /* 0x000fea0003800000 */
[----:B------:R-:W1:Y:S02]  /*54b0*/  LDS R0, [UR8+0x18] ;  /* 0x00001808ff007984 */ /* 0x000e640008000800 */
[----:B-1----:R-:W-:-:S04]  /*54c0*/  LOP3.LUT R0, R0, UR4, RZ, 0xc0, !PT ;  /* 0x0000000400007c12 */ /* 0x002fc8000f8ec0ff */
[----:B------:R-:W-:-:S13]  /*54d0*/  ISETP.NE.AND P0, PT, R0, UR4, PT ;  /* 0x0000000400007c0c */ /* 0x000fda000bf05270 */
[----:B------:R-:W-:Y:S05]  /*54e0*/  @P0 BRA `(.L_x_93) ;  /* 0x00000000003c0947 */ /* 0x000fea0003800000 */
[----:B------:R-:W1:Y:S01]  /*54f0*/  S2R R2, SR_LANEID ;  /* 0x0000000000027919 */ /* 0x000e620000000000 */
[----:B------:R-:W-:Y:S01]  /*5500*/  ULOP3.LUT UR5, URZ, UR5, URZ, 0x33, !UPT ;  /* 0x00000005ff057292 */ /* 0x000fe2000f8e33ff */
[----:B------:R-:W-:Y:S01]  /*5510*/  LOP3.LUT R4, RZ, UR4, RZ, 0x33, !PT ;  /* 0x00000004ff047c12 */ /* 0x000fe2000f8e33ff */
[----:B------:R-:W-:Y:S02]  /*5520*/  VOTEU.ANY UR4, UPT, PT ;  /* 0x0000000000047886 */ /* 0x000fe400038e0100 */
[----:B------:R-:W-:Y:S01]  /*5530*/  UFLO.U32 UR4, UR4 ;  /* 0x00000004000472bd */ /* 0x000fe200080e0000 */
[----:B------:R-:W2:Y:S01]  /*5540*/  REDUX UR6, R4 ;  /* 0x00000000040673c4 */ /* 0x000ea20000000000 */
[----:B------:R-:W-:-:S06]  /*5550*/  IMAD.U32 R0, RZ, RZ, UR5 ;  /* 0x00000005ff007e24 */ /* 0x000fcc000f8e00ff */
[----:B------:R3:W-:Y:S01]  /*5560*/  UTCATOMSWS.AND URZ, UR5 ;  /* 0x0000000500ff79e3 */ /* 0x0007e20008000000 */
[----:B------:R-:W4:Y:S01]  /*5570*/  REDUX UR7, R0 ;  /* 0x00000000000773c4 */ /* 0x000f220000000000 */
[----:B-1----:R-:W-:Y:S01]  /*5580*/  ISETP.EQ.U32.AND P0, PT, R2, UR4, PT ;  /* 0x0000000402007c0c */ /* 0x002fe2000bf02070 */
[----:B--2---:R-:W-:Y:S01]  /*5590*/  IMAD.U32 R2, RZ, RZ, UR6 ;  /* 0x00000006ff027e24 */ /* 0x004fe2000f8e00ff */
[----:B----4-:R-:W-:-:S11]  /*55a0*/  MOV R3, UR7 ;  /* 0x0000000700037c02 */ /* 0x010fd60008000f00 */
[----:B------:R3:W-:Y:S04]  /*55b0*/  @P0 ATOMS.AND RZ, [UR8+0x14], R3 ;  /* 0x00001403ffff098c */ /* 0x0007e8000a800008 */
[----:B------:R3:W-:Y:S01]  /*55c0*/  @P0 ATOMS.AND RZ, [UR8+0x18], R2 ;  /* 0x00001802ffff098c */ /* 0x0007e2000a800008 */
[----:B------:R-:W-:Y:S05]  /*55d0*/  BRA `(.L_x_94) ;  /* 0x0000000000147947 */ /* 0x000fea0003800000 */
.L_x_93:
[----:B------:R-:W-:Y:S02]  /*55e0*/  MOV R2, 0x5600 ;  /* 0x0000560000027802 */ /* 0x000fe40000000f00 */
[----:B-----5:R-:W-:Y:S05]  /*55f0*/  CALL.REL.NOINC `($__internal_0_$__cuda_sm10x_tcgen05_guardrail_trap_col_being_dealloced_not_returned_by_alloc) ;  /* 0x0000004800a47944 */ /* 0x020fea0003c00000 */
[----:B------:R-:W-:Y:S05]  /*5600*/  BRA `(.L_x_94) ;  /* 0x0000000000087947 */ /* 0x000fea0003800000 */
.L_x_92:
[----:B------:R-:W-:Y:S02]  /*5610*/  MOV R2, 0x5630 ;  /* 0x0000563000027802 */ /* 0x000fe40000000f00 */
[----:B-----5:R-:W-:Y:S05]  /*5620*/  CALL.REL.NOINC `($__internal_2_$__cuda_sm10x_tcgen05_guardrail_trap_unallocated_columns_being_dealloced) ;  /* 0x0000004800b07944 */ /* 0x020fea0003c00000 */
.L_x_94:
[----:B------:R-:W-:Y:S01]  /*5630*/  NOP ;  /* 0x0000000000007918 */ /* 0x000fe20000000000 */
[----:B---3--:R-:W-:Y:S05]  /*5640*/  EXIT ;  /* 0x000000000000794d */ /* 0x008fea0003800000 */
.L_x_65:
[----:B------:R-:W-:-:S09]  /*5650*/  UISETP.NE.OR UP0, UPT, UR19, 0x3, !UP3 ;  /* 0x000000031300788c */ /* 0x000fd2000df05670 */
[----:B------:R-:W-:Y:S05]  /*5660*/  BRA.U UP0, `(.L_x_95) ;  /* 0x0000000d00f07547 */ /* 0x000fea000b800000 */
[----:B------:R-:W1:Y:S01]  /*5670*/  LDCU UR33, c[0x0][0x370] ;  /* 0x00006e00ff2177ac */ /* 0x000e620008000800 */
[----:B------:R-:W2:Y:S01]  /*5680*/  LDC.64 R16, c[0x0][0x348] ;  /* 0x0000d200ff107b82 */ /* 0x000ea20000000a00 */
[----:B------:R-:W-:Y:S02]  /*5690*/  HFMA2 R13, -RZ, RZ, 0, 0 ;  /* 0x00000000ff0d7431 */ /* 0x000fe400000001ff */
[----:B------:R-:W-:Y:S01]  /*56a0*/  IMAD.MOV.U32 R15, RZ, RZ, 0x1 ;  /* 0x00000001ff0f7424 */ /* 0x000fe200078e00ff */
[----:B------:R-:W1:Y:S01]  /*56b0*/  LDCU.128 UR28, c[0x0][0xf10] ;  /* 0x0001e200ff1c77ac */ /* 0x000e620008000c00 */
[----:B------:R-:W-:Y:S01]  /*56c0*/  IMAD.MOV.U32 R14, RZ, RZ, RZ ;  /* 0x000000ffff0e7224 */ /* 0x000fe200078e00ff */
[----:B------:R-:W-:Y:S01]  /*56d0*/  MOV R7, 0x2000 ;  /* 0x0000200000077802 */ /* 0x000fe20000000f00 */
[----:B------:R-:W3:Y:S01]  /*56e0*/  LDCU UR32, c[0x0][0x374] ;  /* 0x00006e80ff2077ac */ /* 0x000ee20008000800 */
[----:B------:R-:W4:Y:S01]  /*56f0*/  LDC.64 R2, c[0x0][0xc88] ;  /* 0x00032200ff027b82 */ /* 0x000f220000000a00 */
[----:B------:R-:W3:Y:S01]  /*5700*/  LDCU UR15, c[0x0][0xf0c] ;  /* 0x0001e180ff0f77ac */ /* 0x000ee20008000800 */
[----:B------:R-:W3:Y:S06]  /*5710*/  LDCU UR37, c[0x0][0xf20] ;  /* 0x0001e400ff2577ac */ /* 0x000eec0008000800 */
[----:B------:R-:W2:Y:S01]  /*5720*/  LDC.64 R4, c[0x0][0xc90] ;  /* 0x00032400ff047b82 */ /* 0x000ea20000000a00 */
[----:B------:R-:W3:Y:S01]  /*5730*/  LDCU UR4, c[0x0][0xf30] ;  /* 0x0001e600ff0477ac */ /* 0x000ee20008000800 */
[----:B-1----:R-:W-:-:S02]  /*5740*/  UIMAD.WIDE.U32 UR6, UR33, UR28, URZ ;  /* 0x0000001c210672a5 */ /* 0x002fc4000f8e00ff */
[----:B---3--:R-:W-:Y:S01]  /*5750*/  UIMAD.WIDE.U32 UR8, UR32, UR31, URZ ;  /* 0x0000001f200872a5 */ /* 0x008fe2000f8e00ff */
[----:B------:R-:W-:Y:S01]  /*5760*/  UMOV UR24, 0x400 ;  /* 0x0000040000187882 */ /* 0x000fe20000000000 */
[----:B------:R-:W-:-:S03]  /*5770*/  UPLOP3.LUT UP3, UPT, UPT, UPT, UPT, 0x40, 0x4 ;  /* 0x000000000004789c */ /* 0x000fc60003f6e870 */
[----:B------:R-:W-:Y:S01]  /*5780*/  UMOV UR6, UR7 ;  /* 0x0000000700067c82 */ /* 0x000fe20008000000 */
[----:B------:R-:W-:Y:S01]  /*5790*/  UISETP.GE.AND UP0, UPT, UR40, 0x1, UPT ;  /* 0x000000012800788c */ /* 0x000fe2000bf06270 */
[----:B------:R-:W-:Y:S01]  /*57a0*/  UMOV UR34, UR9 ;  /* 0x0000000900227c82 */ /* 0x000fe20008000000 */
[----:B------:R-:W-:Y:S01]  /*57b0*/  UISETP.NE.AND UP4, UPT, UR40, 0x1, UPT ;  /* 0x000000012800788c */ /* 0x000fe2000bf85270 */
[----:B------:R-:W1:Y:S01]  /*57c0*/  LDCU.64 UR16, c[0x0][0xf28] ;  /* 0x0001e500ff1077ac */ /* 0x000e620008000a00 */
[----:B------:R-:W-:Y:S02]  /*57d0*/  ULEA UR24, UR60, UR24, 0x18 ;  /* 0x000000183c187291 */ /* 0x000fe4000f8ec0ff */
[----:B------:R-:W-:Y:S02]  /*57e0*/  UISETP.NE.AND UP6, UPT, UR15, 0x1, UPT ;  /* 0x000000010f00788c */ /* 0x000fe4000bfc5270 */
[----:B------:R-:W-:Y:S02]  /*57f0*/  UISETP.NE.AND UP5, UPT, UR30, 0x1, UPT ;  /* 0x000000011e00788c */ /* 0x000fe4000bfa5270 */
[----:B------:R-:W-:-:S02]  /*5800*/  USHF.R.U32.HI UR35, URZ, UR29, UR6 ;  /* 0x0000001dff237299 */ /* 0x000fc40008011606 */
[----:B------:R-:W-:Y:S02]  /*5810*/  USHF.R.U32.HI UR34, URZ, UR37, UR34 ;  /* 0x00000025ff227299 */ /* 0x000fe40008011622 */
[----:B------:R-:W-:Y:S01]  /*5820*/  UISETP.NE.AND UP2, UPT, UR4, 0x1, UPT ;  /* 0x000000010400788c */ /* 0x000fe2000bf45270 */
[----:B------:R-:W-:-:S10]  /*5830*/  UMOV UR12, URZ ;  /* 0x000000ff000c7c82 */ /* 0x000fd40008000000 */
.L_x_104:
[C---:B------:R-:W-:Y:S02]  /*5840*/  LEA R12, R14.reuse, UR24, 0x3 ;  /* 0x000000180e0c7c11 */ /* 0x040fe4000f8e18ff */
[----:B------:R-:W-:Y:S02]  /*5850*/  SHF.L.U32 R9, R13, 0x1f, RZ ;  /* 0x0000001f0d097819 */ /* 0x000fe400000006ff */
[----:B------:R-:W-:Y:S02]  /*5860*/  LEA R10, R14, UR24, 0x4 ;  /* 0x000000180e0a7c11 */ /* 0x000fe4000f8e20ff */
[----:B---3--:R-:W3:Y:S02]  /*5870*/  SYNCS.PHASECHK.TRANS64.TRYWAIT P0, [R12+URZ+0xd0], R9 ;  /* 0x0000d0090c0075a7 */ /* 0x008ee400080011ff */
[----:B---3--:R-:W-:Y:S05]  /*5880*/  @!P0 BRA `(.L_x_96) ;  /* 0x0000004400248947 */ /* 0x008fea0003800000 */
.L_x_179:
[----:B---3--:R-:W3:Y:S01]  /*5890*/  LDS.128 R8, [R10+0x140] ;  /* 0x000140000a087984 */ /* 0x008ee20000000c00 */
[----:B------:R-:W-:Y:S01]  /*58a0*/  UISETP.GE.AND UP0, UPT, UR40, 0x1, UPT ;  /* 0x000000012800788c */ /* 0x000fe2000bf06270 */
[----:B------:R-:W-:Y:S01]  /*58b0*/  @!PT LDS RZ, [RZ] ;  /* 0x00000000fffff984 */ /* 0x000fe20000000800 */
[----:B------:R-:W-:Y:S01]  /*58c0*/  @!PT LDS RZ, [RZ] ;  /* 0x00000000fffff984 */ /* 0x000fe20000000800 */
[----:B------:R-:W-:Y:S01]  /*58d0*/  @!PT LDS RZ, [RZ] ;  /* 0x00000000fffff984 */ /* 0x000fe20000000800 */
[----:B------:R-:W-:Y:S01]  /*58e0*/  @!PT LDS RZ, [RZ] ;  /* 0x00000000fffff984 */ /* 0x000fe20000000800 */
[----:B------:R1:W-:Y:S06]  /*58f0*/  MEMBAR.ALL.CTA ;  /* 0x0000000000007992 */ /* 0x0003ec0000008000 */
[----:B-1----:R-:W1:Y:S01]  /*5900*/  FENCE.VIEW.ASYNC.S ;  /* 0x00000000000073c6 */ /* 0x002e620000000000 */
[----:B---3--:R-:W-:Y:S11]  /*5910*/  LOP3.LUT P0, RZ, R10, 0x1, RZ, 0xc0, !PT ;  /* 0x000000010aff7812 */ /* 0x008ff6000780c0ff */
[----:B------:R-:W-:Y:S02]  /*5920*/  @!UPT UIADD3 URZ, UPT, UPT, URZ, URZ, URZ ;  /* 0x000000fffffff290 */ /* 0x000fe4000fffe0ff */
[----:B-1----:R-:W-:Y:S01]  /*5930*/  VOTEU.ANY UP1, P0 ;  /* 0x0000000000ff7886 */ /* 0x002fe20000020100 */
[----:B------:R-:W-:Y:S11]  /*5940*/  PLOP3.LUT P0, PT, PT, PT, UP1, 0x80, 0x8 ;  /* 0x000000000008781c */ /* 0x000ff60003f0f018 */
[----:B------:R-:W-:Y:S02]  /*5950*/  @!UPT UIADD3 URZ, UPT, UPT, URZ, URZ, URZ ;  /* 0x000000fffffff290 */ /* 0x000fe4000fffe0ff */
[----:B------:R-:W-:Y:S02]  /*5960*/  @P0 SHF.R.U32.HI R0, RZ, 0x10, R9 ;  /* 0x00000010ff000819 */ /* 0x000fe40000011609 */
[----:B------:R-:W-:Y:S02]  /*5970*/  @P0 MOV R6, R8 ;  /* 0x0000000800060202 */ /* 0x000fe40000000f00 */
[----:B------:R-:W-:Y:S01]  /*5980*/  @P0 R2UR UR4, R0 ;  /* 0x00000000000402ca */ /* 0x000fe200000e0000 */
[----:B------:R-:W-:Y:S01]  /*5990*/  VIADD R0, R12, 0xe0 ;  /* 0x000000e00c007836 */ /* 0x000fe20000000000 */
[----:B------:R-:W-:Y:S02]  /*59a0*/  @P0 LOP3.LUT R8, R9, 0xffff, RZ, 0xc0, !PT ;  /* 0x0000ffff09080812 */ /* 0x000fe400078ec0ff */
[----:B------:R-:W-:Y:S02]  /*59b0*/  @P0 R2UR UR6, R6 ;  /* 0x00000000060602ca */ /* 0x000fe400000e0000 */
[----:B------:R-:W-:Y:S02]  /*59c0*/  PRMT R0, RZ, 0x654, R0 ;  /* 0x00000654ff007816 */ /* 0x000fe40000000000 */
[----:B------:R-:W-:Y:S02]  /*59d0*/  @P0 R2UR UR5, R8 ;  /* 0x00000000080502ca */ /* 0x000fe400000e0000 */
[----:B------:R1:W-:Y:S03]  /*59e0*/  SYNCS.ARRIVE.TRANS64.RED.A1T0 RZ, [R0+URZ], RZ ;  /* 0x000000ff00ff79a7 */ /* 0x0003e600081004ff */
[----:B------:R-:W-:Y:S04]  /*59f0*/  @UP1 UMOV UR27, UR4 ;  /* 0x00000004001b1c82 */ /* 0x000fe80008000000 */
[----:B------:R-:W-:Y:S04]  /*5a00*/  @UP1 UMOV UR14, UR6 ;  /* 0x00000006000e1c82 */ /* 0x000fe80008000000 */
[----:B------:R-:W-:Y:S01]  /*5a10*/  @UP1 UMOV UR13, UR5 ;  /* 0x00000005000d1c82 */ /* 0x000fe20008000000 */
[----:B------:R-:W-:Y:S05]  /*5a20*/  BRA.U !UP0, `(.L_x_97) ;  /* 0x0000000108a47547 */ /* 0x000fea000b800000 */
[----:B------:R-:W-:Y:S02]  /*5a30*/  UIMAD.WIDE.U32 UR8, UR13, UR31, URZ ;  /* 0x0000001f0d0872a5 */ /* 0x000fe4000f8e00ff */
[----:B------:R-:W-:Y:S02]  /*5a40*/  UIMAD.WIDE.U32 UR10, UR14, UR28, URZ ;  /* 0x0000001c0e0a72a5 */ /* 0x000fe4000f8e00ff */
[----:B------:R-:W-:Y:S02]  /*5a50*/  USEL UR4, UR32, UR34, !UP5 ;  /* 0x0000002220047287 */ /* 0x000fe4000e800000 */
[----:B------:R-:W-:Y:S02]  /*5a60*/  USEL UR7, UR33, UR35, !UP6 ;  /* 0x0000002321077287 */ /* 0x000fe4000f000000 */
[----:B------:R-:W-:Y:S02]  /*5a70*/  UIMAD.WIDE.U32 UR18, UR4, UR16, URZ ;  /* 0x00000010041272a5 */ /* 0x000fe4000f8e00ff */
[----:B------:R-:W-:Y:S01]  /*5a80*/  UIMAD.WIDE.U32 UR20, UR7, UR16, URZ ;  /* 0x00000010071472a5 */ /* 0x000fe2000f8e00ff */
[----:B------:R-:W-:Y:S02]  /*5a90*/  UMOV UR5, UR9 ;  /* 0x0000000900057c82 */ /* 0x000fe40008000000 */
[----:B------:R-:W-:Y:S03]  /*5aa0*/  USHF.R.U32.HI UR6, URZ, UR37, UR5 ;  /* 0x00000025ff067299 */ /* 0x000fe60008011605 */
[----:B------:R-:W-:Y:S01]  /*5ab0*/  UMOV UR5, UR11 ;  /* 0x0000000b00057c82 */ /* 0x000fe20008000000 */
[----:B------:R-:W-:Y:S02]  /*5ac0*/  USEL UR6, UR13, UR6, !UP5 ;  /* 0x000000060d067287 */ /* 0x000fe4000e800000 */
[----:B------:R-:W-:Y:S02]  /*5ad0*/  USHF.R.U32.HI UR8, URZ, UR29, UR5 ;  /* 0x0000001dff087299 */ /* 0x000fe40008011605 */
[----:B------:R-:W-:Y:S01]  /*5ae0*/  UIMAD.WIDE.U32 UR10, UR6, UR16, URZ ;  /* 0x00000010060a72a5 */ /* 0x000fe2000f8e00ff */
[----:B------:R-:W-:Y:S02]  /*5af0*/  UMOV UR5, UR19 ;  /* 0x0000001300057c82 */ /* 0x000fe40008000000 */
[----:B------:R-:W-:Y:S03]  /*5b00*/  @UP4 USHF.R.U32.HI UR4, URZ, UR17, UR5 ;  /* 0x00000011ff044299 */ /* 0x000fe60008011605 */
[----:B------:R-:W-:Y:S01]  /*5b10*/  UMOV UR5, UR21 ;  /* 0x0000001500057c82 */ /* 0x000fe20008000000 */
[----:B------:R-:W-:Y:S02]  /*5b20*/  UIMAD UR4, UR40, UR4, URZ ;  /* 0x00000004280472a4 */ /* 0x000fe4000f8e02ff */
[----:B------:R-:W-:Y:S02]  /*5b30*/  @UP4 USHF.R.U32.HI UR7, URZ, UR17, UR5 ;  /* 0x00000011ff074299 */ /* 0x000fe40008011605 */
[----:B------:R-:W-:Y:S02]  /*5b40*/  USEL UR5, UR14, UR8, !UP6 ;  /* 0x000000080e057287 */ /* 0x000fe4000f000000 */
[----:B------:R-:W-:Y:S02]  /*5b50*/  UIMAD UR8, UR40, UR7, URZ ;  /* 0x00000007280872a4 */ /* 0x000fe4000f8e02ff */
[----:B------:R-:W-:Y:S03]  /*5b60*/  UISETP.GE.AND UP0, UPT, UR6, UR4, UPT ;  /* 0x000000040600728c */ /* 0x000fe6000bf06270 */
[----:B------:R-:W-:Y:S01]  /*5b70*/  UMOV UR4, UR11 ;  /* 0x0000000b00047c82 */ /* 0x000fe20008000000 */
[----:B------:R-:W-:Y:S02]  /*5b80*/  UISETP.GE.OR UP0, UPT, UR5, UR8, UP0 ;  /* 0x000000080500728c */ /* 0x000fe40008706670 */
[----:B------:R-:W-:Y:S02]  /*5b90*/  USHF.R.U32.HI UR4, URZ, UR17, UR4 ;  /* 0x00000011ff047299 */ /* 0x000fe40008011604 */
[----:B------:R-:W-:Y:S02]  /*5ba0*/  UIMAD.WIDE.U32 UR8, UR5, UR16, URZ ;  /* 0x00000010050872a5 */ /* 0x000fe4000f8e00ff */
[----:B------:R-:W-:Y:S04]  /*5bb0*/  USEL UR10, UR6, UR4, !UP4 ;  /* 0x00000004060a7287 */ /* 0x000fe8000e000000 */
[----:B------:R-:W-:Y:S01]  /*5bc0*/  UIADD3 UR11, UPT, UPT, -UR10, URZ, URZ ;  /* 0x000000ff0a0b7290 */ /* 0x000fe2000fffe1ff */
[----:B------:R-:W-:Y:S02]  /*5bd0*/  @!UP0 UMOV UR4, UR9 ;  /* 0x0000000900048c82 */ /* 0x000fe40008000000 */
[----:B------:R-:W-:Y:S02]  /*5be0*/  @!UP0 USHF.R.U32.HI UR4, URZ, UR17, UR4 ;  /* 0x00000011ff048299 */ /* 0x000fe40008011604 */
[----:B------:R-:W-:Y:S02]  /*5bf0*/  UIMAD UR8, UR40, UR11, UR6 ;  /* 0x0000000b280872a4 */ /* 0x000fe4000f8e0206 */
[----:B------:R-:W-:Y:S04]  /*5c00*/  @!UP0 USEL UR4, UR5, UR4, !UP4 ;  /* 0x0000000405048287 */ /* 0x000fe8000e000000 */
[----:B------:R-:W-:Y:S02]  /*5c10*/  @!UP0 UIMAD UR8, UR7, UR8, UR4 ;  /* 0x00000008070882a4 */ /* 0x000fe4000f8e0204 */
[----:B------:R-:W-:Y:S02]  /*5c20*/  @!UP0 UIADD3 UR9, UPT, UPT, UR10, -UR4, URZ ;  /* 0x800000040a098290 */ /* 0x000fe4000fffe0ff */
[----:B------:R-:W-:Y:S02]  /*5c30*/  UIADD3 UR4, UPT, UPT, -UR5, URZ, URZ ;  /* 0x000000ff05047290 */ /* 0x000fe4000fffe1ff */
[----:B------:R-:W-:Y:S02]  /*5c40*/  UIADD3 UR7, UPT, UPT, -UR6, URZ, URZ ;  /* 0x000000ff06077290 */ /* 0x000fe4000fffe1ff */
[----:B------:R-:W-:Y:S02]  /*5c50*/  @!UP0 UIMAD UR6, UR9, UR40, UR5 ;  /* 0x00000028090682a4 */ /* 0x000fe4000f8e0205 */
[----:B------:R-:W-:Y:S02]  /*5c60*/  UIMAD UR14, UR15, UR4, UR14 ;  /* 0x000000040f0e72a4 */ /* 0x000fe4000f8e020e */
[----:B------:R-:W-:Y:S01]  /*5c70*/  UIMAD UR13, UR30, UR7, UR13 ;  /* 0x000000071e0d72a4 */ /* 0x000fe2000f8e020d */
[----:B------:R-:W-:Y:S02]  /*5c80*/  @!UP0 UMOV UR5, UR8 ;  /* 0x0000000800058c82 */ /* 0x000fe40008000000 */
[----:B------:R-:W-:Y:S02]  /*5c90*/  UIMAD UR14, UR5, UR15, UR14 ;  /* 0x0000000f050e72a4 */ /* 0x000fe4000f8e020e */
[----:B------:R-:W-:Y:S11]  /*5ca0*/  UIMAD UR13, UR6, UR30, UR13 ;  /* 0x0000001e060d72a4 */ /* 0x000ff6000f8e020d */
[----:B------:R-:W-:Y:S01]  /*5cb0*/  @!UPT UIADD3 URZ, UPT, UPT, URZ, URZ, URZ ;  /* 0x000000fffffff290 */ /* 0x000fe2000fffe0ff */
.L_x_97:
[----:B------:R-:W3:Y:S01]  /*5cc0*/  @!UP2 LDCU.128 UR20, c[0x0][0xf10] ;  /* 0x0001e200ff14a7ac */ /* 0x000ee20008000c00 */
[C---:B--2---:R-:W-:Y:S02]  /*5cd0*/  ISETP.NE.U32.AND P1, PT, R4.reuse, RZ, PT ;  /* 0x000000ff0400720c */ /* 0x044fe40003f25070 */
[----:B------:R-:W-:Y:S02]  /*5ce0*/  ISETP.NE.U32.AND P0, PT, R4, RZ, PT ;  /* 0x000000ff0400720c */ /* 0x000fe40003f05070 */
[C---:B------:R-:W-:Y:S02]  /*5cf0*/  ISETP.NE.AND.EX P1, PT, R5.reuse, RZ, PT, P1 ;  /* 0x000000ff0500720c */ /* 0x040fe40003f25310 */
[----:B------:R-:W-:Y:S01]  /*5d00*/  ISETP.NE.AND.EX P0, PT, R5, RZ, PT, P0 ;  /* 0x000000ff0500720c */ /* 0x000fe20003f05300 */
[----:B------:R-:W2:Y:S01]  /*5d10*/  @!UP2 LDCU UR5, c[0x0][0xf0c] ;  /* 0x0001e180ff05a7ac */ /* 0x000ea20008000800 */
[----:B------:R-:W-:Y:S02]  /*5d20*/  USHF.L.U32 UR11, UR26, 0x7, URZ ;  /* 0x000000071a0b7899 */ /* 0x000fe400080006ff */
[----:B------:R-:W-:Y:S02]  /*5d30*/  USHF.L.U32 UR10, UR25, 0x6, URZ ;  /* 0x00000006190a7899 */ /* 0x000fe400080006ff */
[----:B---3--:R-:W-:Y:S07]  /*5d40*/  UIMAD.WIDE.U32 UR6, UR14, UR20, URZ ;  /* 0x000000140e0672a5 */ /* 0x008fee000f8e00ff */
[----:B------:R-:W-:Y:S01]  /*5d50*/  @!UP2 UMOV UR4, UR7 ;  /* 0x000000070004ac82 */ /* 0x000fe20008000000 */
[----:B--2---:R-:W-:Y:S02]  /*5d60*/  @!UP2 UISETP.NE.AND UP0, UPT, UR5, 0x1, UPT ;  /* 0x000000010500a88c */ /* 0x004fe4000bf05270 */
[----:B------:R-:W-:Y:S02]  /*5d70*/  @!UP2 USHF.R.U32.HI UR4, URZ, UR21, UR4 ;  /* 0x00000015ff04a299 */ /* 0x000fe40008011604 */
[----:B------:R-:W-:Y:S02]  /*5d80*/  UIMAD.WIDE.U32 UR6, UR13, UR23, URZ ;  /* 0x000000170d0672a5 */ /* 0x000fe4000f8e00ff */
[----:B------:R-:W-:Y:S02]  /*5d90*/  @!UP2 USEL UR8, UR14, UR4, !UP0 ;  /* 0x000000040e08a287 */ /* 0x000fe4000c000000 */
[----:B------:R-:W-:Y:S03]  /*5da0*/  @!UP2 UISETP.NE.AND UP0, UPT, UR22, 0x1, UPT ;  /* 0x000000011600a88c */ /* 0x000fe6000bf05270 */
[----:B------:R-:W-:Y:S02]  /*5db0*/  @!UP2 UMOV UR6, UR7 ;  /* 0x000000070006ac82 */ /* 0x000fe40008000000 */
[----:B------:R-:W2:Y:S02]  /*5dc0*/  @!UP2 LDCU UR4, c[0x0][0xf20] ;  /* 0x0001e400ff04a7ac */ /* 0x000ea40008000800 */
[----:B--2---:R-:W-:Y:S04]  /*5dd0*/  @!UP2 USHF.R.U32.HI UR6, URZ, UR4, UR6 ;  /* 0x00000004ff06a299 */ /* 0x004fe80008011606 */
[----:B------:R-:W-:Y:S04]  /*5de0*/  @!UP2 USEL UR6, UR13, UR6, !UP0 ;  /* 0x000000060d06a287 */ /* 0x000fe8000c000000 */
[----:B------:R-:W-:Y:S02]  /*5df0*/  @!UP2 UIADD3 UR4, UPT, UPT, -UR8, UR6, URZ ;  /* 0x000000060804a290 */ /* 0x000fe4000fffe1ff */
[----:B------:R-:W-:Y:S02]  /*5e00*/  @!UP2 UIADD3 UR6, UPT, UPT, UR8, -UR6, URZ ;  /* 0x800000060806a290 */ /* 0x000fe4000fffe0ff */
[----:B------:R-:W-:Y:S02]  /*5e10*/  @!UP2 UIMAD UR14, UR4, UR5, UR14 ;  /* 0x00000005040ea2a4 */ /* 0x000fe4000f8e020e */
[----:B------:R-:W-:Y:S01]  /*5e20*/  @!UP2 UIMAD UR13, UR6, UR22, UR13 ;  /* 0x00000016060da2a4 */ /* 0x000fe2000f8e020d */
[----:B------:R-:W-:Y:S11]  /*5e30*/  BRA.U UP3, `(.L_x_98) ;  /* 0x0000000103107547 */ /* 0x000ff6000b800000 */
[----:B-1----:R-:W-:Y:S04]  /*5e40*/  MOV R0, UR51 ;  /* 0x0000003300007c02 */ /* 0x002fe80008000f00 */
[----:B------:R-:W-:Y:S04]  /*5e50*/  SHF.L.U32 R9, R0, 0x1f, RZ ;  /* 0x0000001f00097819 */ /* 0x000fe800000006ff */
[----:B------:R-:W1:Y:S02]  /*5e60*/  SYNCS.PHASECHK.TRANS64.TRYWAIT P2, [UR24+0xc8], R9 ;  /* 0x0000c809ff0075a7 */ /* 0x000e640008041118 */
[----:B-1----:R-:W-:Y:S05]  /*5e70*/  @!P2 BRA `(.L_x_99) ;  /* 0x0000003c00bca947 */ /* 0x002fea0003800000 */
.L_x_98:
[----:B------:R-:W-:Y:S05]  /*5e80*/  @!P1 BRA `(.L_x_100) ;  /* 0x0000000000309947 */ /* 0x000fea0003800000 */
[----:B----4-:R-:W-:Y:S01]  /*5e90*/  ISETP.NE.U32.AND P1, PT, R2, RZ, PT ;  /* 0x000000ff0200720c */ /* 0x010fe20003f25070 */
[----:B------:R-:W2:Y:S01]  /*5ea0*/  LDCU.64 UR4, c[0x0][0x358] ;  /* 0x00006b00ff0477ac */ /* 0x000ea20008000a00 */
[----:B------:R-:W-:Y:S02]  /*5eb0*/  IMAD.MOV.U32 R88, RZ, RZ, 0x1 ;  /* 0x00000001ff587424 */ /* 0x000fe400078e00ff */
[----:B------:R-:W-:Y:S11]  /*5ec0*/  ISETP.NE.AND.EX P1, PT, R3, RZ, PT, P1 ;  /* 0x000000ff0300720c */ /* 0x000ff60003f25310 */
[----:B------:R-:W-:Y:S02]  /*5ed0*/  @!UPT UIADD3 URZ, UPT, UPT, URZ, URZ, URZ ;  /* 0x000000fffffff290 */ /* 0x000fe4000fffe0ff */
[----:B-1----:R-:W1:Y:S01]  /*5ee0*/  @P1 LDC.64 R8, c[0x0][0xc88] ;  /* 0x00032200ff081b82 */ /* 0x002e620000000a00 */
[----:B------:R-:W-:Y:S04]  /*5ef0*/  @P1 IMAD R0, R4, UR36, RZ ;  /* 0x0000002404001c24 */ /* 0x000fe8000f8e02ff */
[----:B-1----:R-:W-:Y:S04]  /*5f00*/  @P1 IMAD.WIDE R8, R0, 0x4, R8 ;  /* 0x0000000400081825 */ /* 0x002fe800078e0208 */
[----:B------:R-:W-:Y:S01]  /*5f10*/  HFMA2 R0, -RZ, RZ, 0, 5.9604644775390625e-08 ;  /* 0x00000001ff007431 */ /* 0x000fe200000001ff */
[----:B--2--5:R2:W5:Y:S04]  /*5f20*/  @P1 LDG.E R41, desc[UR4][R8.64] ;  /* 0x0000000408291981 */ /* 0x024568000c1e1900 */
[----:B------:R-:W-:Y:S01]  /*5f30*/  @!P1 PRMT R88, R0, 0x7610, R88 ;  /* 0x0000761000589816 */ /* 0x000fe20000000058 */
[----:B--2---:R-:W3:Y:S06]  /*5f40*/  @!P1 LDC R41, c[0x0][0xc80] ;  /* 0x00032000ff299b82 */ /* 0x004eec0000000800 */
.L_x_100:
[----:B---3-5:R-:W-:Y:S01]  /*5f50*/  @!P0 FSETP.EQ.AND P1, PT, R41, RZ, PT ;  /* 0x000000ff2900820b */ /* 0x028fe20003f22000 */
[----:B------:R-:W-:Y:S01]  /*5f60*/  @!UPT UIADD3 URZ, UPT, UPT, URZ, URZ, URZ ;  /* 0x000000fffffff290 */ /* 0x000fe2000fffe0ff */
[----:B------:R-:W-:Y:S11]  /*5f70*/  @!P0 BRA `(.L_x_101) ;  /* 0x0000000000188947 */ /* 0x000ff60003800000 */
[----:B------:R-:W-:Y:S02]  /*5f80*/  LOP3.LUT P0, RZ, R88, 0xff, RZ, 0xc0, !PT ;  /* 0x000000ff58ff7812 */ /* 0x000fe4000780c0ff */
[----:B----4-:R-:W-:Y:S04]  /*5f90*/  ISETP.NE.U32.AND P1, PT, R2, RZ, PT ;  /* 0x000000ff0200720c */ /* 0x010fe80003f25070 */
[----:B------:R-:W-:Y:S04]  /*5fa0*/  ISETP.NE.AND.EX P1, PT, R3, RZ, PT, P1 ;  /* 0x000000ff0300720c */ /* 0x000fe80003f25310 */
[----:B------:R-:W-:Y:S03]  /*5fb0*/  PLOP3.LUT P1, PT, P1, PT, PT, 0x8, 0x80 ;  /* 0x000000000080781c */ /* 0x000fe60000f2e170 */
[----:B------:R-:W-:Y:S11]  /*5fc0*/  @P0 FSETP.EQ.AND P1, PT, R41, RZ, PT ;  /* 0x000000ff2900020b */ /* 0x000ff60003f22000 */
[----:B------:R-:W-:Y:S02]  /*5fd0*/  @!UPT UIADD3 URZ, UPT, UPT, URZ, URZ, URZ ;  /* 0x000000fffffff290 */ /* 0x000fe4000fffe0ff */
.L_x_101:
[----:B------:R-:W-:Y:S01]  /*5fe0*/  ULEA UR4, UR12, UR24, 0x3 ;  /* 0x000000180c047291 */ /* 0x000fe2000f8e18ff */
[----:B-1----:R-:W-:Y:S02]  /*5ff0*/  SHF.L.U32 R9, R15, 0x1f, RZ ;  /* 0x0000001f0f097819 */ /* 0x002fe400000006ff */
[----:B------:R-:W-:Y:S04]  /*6000*/  ELECT P0, URZ, PT ;  /* 0x0000000000ff782f */ /* 0x000fe80003800000 */
[----:B------:R-:W-:Y:S02]  /*6010*/  PLOP3.LUT P1, PT, P1, P0, PT, 0xf2, 0x2f ;  /* 0x00000000002f781c */ /* 0x000fe40000f21e72 */
[----:B------:R-:W1:Y:S11]  /*6020*/  SYNCS.PHASECHK.TRANS64.TRYWAIT P2, [UR4+0xa8], R9 ;  /* 0x0000a809ff0075a7 */ /* 0x000e760008041104 */
[----:B------:R-:W-:Y:S05]  /*6030*/  @!P1 IADD3 R8, P0, PT, R16, 0x980, RZ ;  /* 0x0000098010089810 */ /* 0x000fea0007f1e0ff */
[----:B------:R-:W-:Y:S01]  /*6040*/  @!P1 IMAD.X R6, RZ, RZ, R17, P0 ;  /* 0x000000ffff069224 */ /* 0x000fe200000e0611 */
[----:B-1----:R-:W-:Y:S07]  /*6050*/  @!P2 BRA `(.L_x_102) ;  /* 0x0000003c005ca947 */ /* 0x002fee0003800000 */
.L_x_182:
[----:B------:R-:W-:Y:S01]  /*6060*/  @!P1 R2UR UR7, R6 ;  /* 0x00000000060792ca */ /* 0x000fe200000e0000 */
[----:B------:R-:W-:Y:S01]  /*6070*/  UIADD3 UR5, UPT, UPT, UR12, 0x1, URZ ;  /* 0x000000010c057890 */ /* 0x000fe2000fffe0ff */
[----:B------:R-:W-:Y:S01]  /*6080*/  @!P1 R2UR UR6, R8 ;  /* 0x00000000080692ca */ /* 0x000fe200000e0000 */
[----:B------:R-:W-:Y:S01]  /*6090*/  UIADD3 UR9, UPT, UPT, UR4, 0x90, URZ ;  /* 0x0000009004097890 */ /* 0x000fe2000fffe0ff */
[----:B------:R-:W-:Y:S01]  /*60a0*/  @!P1 IMAD.MOV.U32 R6, RZ, RZ, 0x2000 ;  /* 0x00002000ff069424 */ /* 0x000fe200078e00ff */
[----:B------:R-:W-:Y:S01]  /*60b0*/  UISETP.NE.AND UP0, UPT, UR5, 0x3, UPT ;  /* 0x000000030500788c */ /* 0x000fe2000bf05270 */
[----:B------:R-:W-:Y:S01]  /*60c0*/  VIADD R14, R14, 0x1 ;  /* 0x000000010e0e7836 */ /* 0x000fe20000000000 */
[----:B------:R-:W-:Y:S01]  /*60d0*/  UMOV UR22, 0x0 ;  /* 0x0000000000167882 */ /* 0x000fe20000000000 */
[----:B------:R-:W-:Y:S01]  /*60e0*/  UMOV UR23, 0x10000000 ;  /* 0x1000000000177882 */ /* 0x000fe20000000000 */
[----:B------:R-:W-:Y:S04]  /*60f0*/  UPRMT UR20, UR60, 0x654, UR9 ;  /* 0x000006543c147896 */ /* 0x000fe80008000009 */
[----:B-1----:R-:W-:Y:S01]  /*6100*/  IMAD.U32 R9, RZ, RZ, UR7 ;  /* 0x00000007ff097e24 */ /* 0x002fe2000f8e00ff */
[----:B------:R-:W-:Y:S01]  /*6110*/  USEL UR7, URZ, 0x1, UP0 ;  /* 0x00000001ff077887 */ /* 0x000fe20008000000 */
[----:B------:R-:W-:Y:S01]  /*6120*/  IMAD.U32 R8, RZ, RZ, UR6 ;  /* 0x00000006ff087e24 */ /* 0x000fe2000f8e00ff */
[----:B------:R-:W-:Y:S02]  /*6130*/  USEL UR6, UR5, URZ, UP0 ;  /* 0x000000ff05067287 */ /* 0x000fe40008000000 */
[----:B------:R-:W-:Y:S01]  /*6140*/  VOTEU.ALL UP0, P1 ;  /* 0x0000000000ff7886 */ /* 0x000fe20000800000 */
[----:B------:R-:W-:Y:S02]  /*6150*/  @!P1 R2UR UR19, R9 ;  /* 0x00000000091392ca */ /* 0x000fe400000e0000 */
[----:B------:R-:W-:Y:S02]  /*6160*/  @!P1 R2UR UR18, R8 ;  /* 0x00000000081292ca */ /* 0x000fe400000e0000 */
[----:B------:R-:W-:Y:S01]  /*6170*/  @!UP0 ULEA UR5, UR12, UR24, 0xd ;  /* 0x000000180c058291 */ /* 0x000fe2000f8e68ff */
[----:B------:R-:W-:Y:S02]  /*6180*/  LOP3.LUT R15, R15, UR7, RZ, 0x3c, !PT ;  /* 0x000000070f0f7c12 */ /* 0x000fe4000f8e3cff */
[----:B------:R-:W-:Y:S01]  /*6190*/  UMOV UR12, UR36 ;  /* 0x00000024000c7c82 */ /* 0x000fe20008000000 */
[----:B------:R-:W-:Y:S01]  /*61a0*/  @!UP0 UIADD3 UR8, UPT, UPT, UR5, 0x200, URZ ;  /* 0x0000020005088890 */ /* 0x000fe2000fffe0ff */
[----:B------:R-:W-:Y:S01]  /*61b0*/  SHF.L.U32 R0, R15, 0x1f, RZ ;  /* 0x0000001f0f007819 */ /* 0x000fe200000006ff */
[----:B------:R-:W-:Y:S01]  /*61c0*/  VOTEU.ALL UP0, P1 ;  /* 0x0000000000ff7886 */ /* 0x000fe20000800000 */
[----:B------:R-:W-:Y:S06]  /*61d0*/  ULEA UR5, UR6, UR24, 0x3 ;  /* 0x0000001806057291 */ /* 0x000fec000f8e18ff */
[----:B------:R1:W-:Y:S01]  /*61e0*/  @!UP0 UTMALDG.3D [UR8], [UR18], desc[UR22] ;  /* 0x00001608120085b4 */ /* 0x0003e20008011000 */
[----:B------:R1:W-:Y:S01]  /*61f0*/  @!P1 SYNCS.ARRIVE.TRANS64.RED.A0TR RZ, [UR4+0x90], R6 ;  /* 0x00009006ffff99a7 */ /* 0x0003e20008300404 */
[----:B------:R-:W-:Y:S01]  /*6200*/  SYNCS.ARRIVE.TRANS64.RED.A1T0 RZ, [UR20], RZ ;  /* 0x000000ffffff79a7 */ /* 0x000fe20008100414 */
[----:B------:R-:W2:Y:S02]  /*6210*/  SYNCS.PHASECHK.TRANS64.TRYWAIT P0, [UR5+0xa8], R0 ;  /* 0x0000a800ff0075a7 */ /* 0x000ea40008001105 */
[----:B-12---:R-:W-:Y:S05]  /*6220*/  @!P0 BRA `(.L_x_103) ;  /* 0x0000003c00008947 */ /* 0x006fea0003800000 */
.L_x_184:
[----:B------:R-:W-:Y:S01]  /*6230*/  UIADD3 UR9, UPT, UPT, UR5, 0x90, URZ ;  /* 0x0000009005097890 */ /* 0x000fe2000fffe0ff */
[----:B------:R-:W-:Y:S01]  /*6240*/  @!P1 IADD3 R6, P0, PT, R16, 0x980, RZ ;  /* 0x0000098010069810 */ /* 0x000fe20007f1e0ff */
[----:B------:R-:W-:Y:S01]  /*6250*/  UPLOP3.LUT UP3, UPT, UPT, UPT, UPT, 0x80, 0x8 ;  /* 0x000000000008789c */ /* 0x000fe20003f6f070 */
[----:B------:R-:W-:Y:S01]  /*6260*/  R2UR UR23, R90 ;  /* 0x000000005a1772ca */ /* 0x000fe200000e0000 */
[----:B------:R-:W-:Y:S01]  /*6270*/  UMOV UR20, 0x0 ;  /* 0x0000000000147882 */ /* 0x000fe20000000000 */
[----:B------:R-:W-:Y:S01]  /*6280*/  @!P1 R2UR UR7, R6 ;  /* 0x00000000060792ca */ /* 0x000fe200000e0000 */
[----:B-1----:R-:W-:Y:S01]  /*6290*/  @!P1 IMAD.X R0, RZ, RZ, R17, P0 ;  /* 0x000000ffff009224 */ /* 0x002fe200000e0611 */
[----:B------:R-:W-:Y:S01]  /*62a0*/  UMOV UR21, 0x10000000 ;  /* 0x1000000000157882 */ /* 0x000fe20000000000 */
[----:B------:R-:W-:Y:S01]  /*62b0*/  UMOV UR12, UR36 ;  /* 0x00000024000c7c82 */ /* 0x000fe20008000000 */
[----:B------:R-:W-:Y:S01]  /*62c0*/  VOTEU.ALL UP0, P1 ;  /* 0x0000000000ff7886 */ /* 0x000fe20000800000 */
[----:B------:R-:W-:Y:S01]  /*62d0*/  R2UR UR22, R91 ;  /* 0x000000005b1672ca */ /* 0x000fe200000e0000 */
[----:B------:R-:W-:Y:S01]  /*62e0*/  UMOV UR36, UR27 ;  /* 0x0000001b00247c82 */ /* 0x000fe20008000000 */
[----:B------:R-:W-:Y:S02]  /*62f0*/  @!P1 R2UR UR4, R0 ;  /* 0x00000000000492ca */ /* 0x000fe400000e0000 */
[----:B------:R-:W-:Y:S01]  /*6300*/  @!UP0 UIADD3 UR10, UPT, UPT, UR10, 0x20, URZ ;  /* 0x000000200a0a8890 */ /* 0x000fe2000fffe0ff */
[C---:B------:R-:W-:Y:S01]  /*6310*/  ISETP.NE.AND P0, PT, R14.reuse, 0x2, PT ;  /* 0x000000020e00780c */ /* 0x040fe20003f05270 */
[----:B------:R-:W-:Y:S02]  /*6320*/  UIADD3 UR25, UPT, UPT, UR13, UR23, URZ ;  /* 0x000000170d197290 */ /* 0x000fe4000fffe0ff */
[----:B------:R-:W-:Y:S01]  /*6330*/  IMAD.U32 R8, RZ, RZ, UR7 ;  /* 0x00000007ff087e24 */ /* 0x000fe2000f8e00ff */
[----:B------:R-:W-:Y:S02]  /*6340*/  SEL R0, RZ, 0x1, P0 ;  /* 0x00000001ff007807 */ /* 0x000fe40000000000 */
[----:B------:R-:W-:Y:S02]  /*6350*/  SEL R14, R14, RZ, P0 ;  /* 0x000000ff0e0e7207 */ /* 0x000fe40000000000 */
[----:B------:R-:W-:Y:S01]  /*6360*/  @!P1 R2UR UR18, R8 ;  /* 0x00000000081292ca */ /* 0x000fe200000e0000 */
[----:B------:R-:W-:Y:S01]  /*6370*/  UIADD3 UR26, UPT, UPT, UR14, UR22, URZ ;  /* 0x000000160e1a7290 */ /* 0x000fe2000fffe0ff */
[----:B------:R-:W-:Y:S01]  /*6380*/  IMAD.U32 R9, RZ, RZ, UR4 ;  /* 0x00000004ff097e24 */ /* 0x000fe2000f8e00ff */
[----:B------:R-:W-:Y:S01]  /*6390*/  @!UP0 ULEA UR4, UR6, UR24, 0xd ;  /* 0x0000001806048291 */ /* 0x000fe2000f8e68ff */
[----:B------:R-:W-:Y:S03]  /*63a0*/  LOP3.LUT R13, R13, R0, RZ, 0x3c, !PT ;  /* 0x000000000d0d7212 */ /* 0x000fe600078e3cff */
[----:B------:R-:W-:Y:S01]  /*63b0*/  @!P1 R2UR UR19, R9 ;  /* 0x00000000091392ca */ /* 0x000fe200000e0000 */
[----:B------:R-:W-:Y:S01]  /*63c0*/  @!UP0 UIADD3 UR8, UPT, UPT, UR4, 0x200, URZ ;  /* 0x0000020004088890 */ /* 0x000fe2000fffe0ff */
[----:B------:R-:W-:Y:S01]  /*63d0*/  VOTEU.ALL UP0, P1 ;  /* 0x0000000000ff7886 */ /* 0x000fe20000800000 */
[----:B------:R-:W-:Y:S10]  /*63e0*/  UPRMT UR4, UR60, 0x654, UR9 ;  /* 0x000006543c047896 */ /* 0x000ff40008000009 */
[----:B------:R1:W-:Y:S01]  /*63f0*/  @!UP0 UTMALDG.3D [UR8], [UR18], desc[UR20] ;  /* 0x00001408120085b4 */ /* 0x0003e20008011000 */
[----:B------:R3:W-:Y:S01]  /*6400*/  @!P1 SYNCS.ARRIVE.TRANS64.RED.A0TR RZ, [UR5+0x90], R7 ;  /* 0x00009007ffff99a7 */ /* 0x0007e20008300405 */
[----:B------:R-:W-:Y:S01]  /*6410*/  SYNCS.ARRIVE.TRANS64.RED.A1T0 RZ, [UR4], RZ ;  /* 0x000000ffffff79a7 */ /* 0x000fe20008100404 */
[----:B------:R-:W-:Y:S04]  /*6420*/  UIADD3 UR4, UPT, UPT, UR6, 0x1, URZ ;  /* 0x0000000106047890 */ /* 0x000fe8000fffe0ff */
[----:B------:R-:W-:Y:S04]  /*6430*/  UISETP.NE.AND UP0, UPT, UR4, 0x3, UPT ;  /* 0x000000030400788c */ /* 0x000fe8000bf05270 */
[----:B------:R-:W-:Y:S06]  /*6440*/  USEL UR5, URZ, 0x1, UP0 ;  /* 0x00000001ff057887 */ /* 0x000fec0008000000 */
[----:B------:R-:W-:Y:S01]  /*6450*/  LOP3.LUT R15, R15, UR5, RZ, 0x3c, !PT ;  /* 0x000000050f0f7c12 */ /* 0x000fe2000f8e3cff */
[----:B-1----:R-:W-:Y:S01]  /*6460*/  USEL UR12, UR4, URZ, UP0 ;  /* 0x000000ff040c7287 */ /* 0x002fe20008000000 */
[----:B------:R-:W-:Y:S11]  /*6470*/  BRA.U UP1, `(.L_x_104) ;  /* 0xfffffff101f07547 */ /* 0x000ff6000b83ffff */
[----:B------:R-:W-:Y:S01]  /*6480*/  UIADD3 UR24, UPT, UPT, UR24, 0xa8, URZ ;  /* 0x000000a818187890 */ /* 0x000fe2000fffe0ff */
[----:B----4-:R-:W-:-:S03]  /*6490*/  SHF.L.U32 R3, R15, 0x1f, RZ ;  /* 0x0000001f0f037819 */ /* 0x010fc600000006ff */
[----:B------:R-:W-:-:S09]  /*64a0*/  ULEA UR4, UR12, UR24, 0x3 ;  /* 0x000000180c047291 */ /* 0x000fd2000f8e18ff */
[----:B------:R-:W1:Y:S02]  /*64b0*/  SYNCS.PHASECHK.TRANS64.TRYWAIT P0, [UR4], R3 ;  /* 0x00000003ff0075a7 */ /* 0x000e640008001104 */
[----:B-1----:R-:W-:Y:S05]  /*64c0*/  @!P0 BRA `(.L_x_105) ;  /* 0x0000003800708947 */ /* 0x002fea0003800000 */
.L_x_186:
        /* <DEDUP_REMOVED lines=9> */
.L_x_188:
        /* <DEDUP_REMOVED lines=8> */
.L_x_107:
[----:B-1----:R1:W2:Y:S02]  /*65e0*/  SYNCS.PHASECHK.TRANS64.TRYWAIT P0, [R0+URZ], R3 ;  /* 0x00000003000075a7 */ /* 0x0022a400080011ff */
[----:B--2---:R-:W-:Y:S05]  /*65f0*/  @!P0 NANOSLEEP.SYNCS 0x989680 ;  /* 0x009896800000895d */ /* 0x004fea0003900000 */
[----:B------:R-:W2:Y:S02]  /*6600*/  @!P0 SYNCS.PHASECHK.TRANS64 P0, [R0+URZ], R3 ;  /* 0x00000003000085a7 */ /* 0x000ea400080010ff */
[----:B--2---:R-:W-:Y:S05]  /*6610*/  @P0 EXIT ;  /* 0x000000000000094d */ /* 0x004fea0003800000 */
[----:B------:R-:W-:Y:S05]  /*6620*/  BRA `(.L_x_107) ;  /* 0xfffffffc00ec7947 */ /* 0x000fea000383ffff */
.L_x_95:
[----:B------:R-:W-:-:S06]  /*6630*/  UISETP.GE.AND UP0, UPT, UR19, 0x4, UPT ;  /* 0x000000041300788c */ /* 0x000fcc000bf06270 */
[----:B------:R-:W-:-:S13]  /*6640*/  PLOP3.LUT P0, PT, PT, PT, UP0, 0x80, 0x8 ;  /* 0x000000000008781c */ /* 0x000fda0003f0f008 */
[----:B------:R-:W-:Y:S05]  /*6650*/  @!P0 EXIT ;  /* 0x000000000000894d */ /* 0x000fea0003800000 */
[----:B------:R-:W-:Y:S01]  /*6660*/  BAR.SYNC.DEFER_BLOCKING 0x6, 0xa0 ;  /* 0x0182800000007b1d */ /* 0x000fe20000010000 */
[C---:B------:R-:W-:Y:S01]  /*6670*/  IMAD.SHL.U32 R5, R95.reuse, 0x20, RZ ;  /* 0x000000205f057824 */ /* 0x040fe200078e00ff */
[C---:B------:R-:W-:Y:S01]  /*6680*/  LOP3.LUT R96, R95.reuse, 0x2, RZ, 0xc0, !PT ;  /* 0x000000025f607812 */ /* 0x040fe200078ec0ff */
[C---:B------:R-:W-:Y:S01]  /*6690*/  IMAD.SHL.U32 R100, R95.reuse, 0x4, RZ ;  /* 0x000000045f647824 */ /* 0x040fe200078e00ff */
[C---:B------:R-:W-:Y:S01]  /*66a0*/  LOP3.LUT R101, R95.reuse, 0x60, RZ, 0xc0, !PT ;  /* 0x000000605f657812 */ /* 0x040fe200078ec0ff */
[----:B------:R-:W-:Y:S01]  /*66b0*/  IMAD.U32 R37, R95, 0x10000, RZ ;  /* 0x000100005f257824 */ /* 0x000fe200078e00ff */
[----:B------:R-:W-:Y:S02]  /*66c0*/  UMOV UR47, 0x400 ;  /* 0x00000400002f7882 */ /* 0x000fe40000000000 */
[----:B------:R-:W1:Y:S01]  /*66d0*/  LDC.64 R80, c[0x0][0xc88] ;  /* 0x00032200ff507b82 */ /* 0x000e620000000a00 */
[----:B------:R-:W-:Y:S01]  /*66e0*/  ULEA UR47, UR60, UR47, 0x18 ;  /* 0x0000002f3c2f7291 */ /* 0x000fe2000f8ec0ff */
[----:B------:R-:W-:Y:S01]  /*66f0*/  LOP3.LUT R7, R5, 0xc0, RZ, 0xc0, !PT ;  /* 0x000000c005077812 */ /* 0x000fe200078ec0ff */
[----:B------:R-:W-:Y:S01]  /*6700*/  HFMA2 R36, -RZ, RZ, 0, 0 ;  /* 0x00000000ff247431 */ /* 0x000fe200000001ff */
[----:B------:R-:W-:Y:S01]  /*6710*/  LOP3.LUT R95, R95, 0x4, RZ, 0xc0, !PT ;  /* 0x000000045f5f7812 */ /* 0x000fe200078ec0ff */
[----:B------:R-:W-:Y:S01]  /*6720*/  UIADD3 UR4, UPT, UPT, UR47, 0x200, URZ ;  /* 0x000002002f047890 */ /* 0x000fe2000fffe0ff */
[----:B------:R-:W-:Y:S01]  /*6730*/  LOP3.LUT R100, R7, 0x18, R100, 0xf8, !PT ;  /* 0x0000001807647812 */ /* 0x000fe200078ef864 */
[----:B------:R-:W-:Y:S01]  /*6740*/  IMAD.MOV.U32 R98, RZ, RZ, RZ ;  /* 0x000000ffff627224 */ /* 0x000fe200078e00ff */
[----:B------:R-:W2:Y:S01]  /*6750*/  LDC.64 R82, c[0x0][0xc90] ;  /* 0x00032400ff527b82 */ /* 0x000ea20000000a00 */
[----:B------:R-:W-:Y:S01]  /*6760*/  LOP3.LUT R37, R37, 0x600000, RZ, 0xc0, !PT ;  /* 0x0060000025257812 */ /* 0x000fe200078ec0ff */
[----:B------:R-:W-:Y:S01]  /*6770*/  IMAD.MOV.U32 R94, RZ, RZ, RZ ;  /* 0x000000ffff5e7224 */ /* 0x000fe200078e00ff */
[C---:B------:R-:W-:Y:S01]  /*6780*/  IADD3 R99, PT, PT, -R95.reuse, 0x2, RZ ;  /* 0x000000025f637810 */ /* 0x040fe20007ffe1ff */
[----:B------:R-:W-:Y:S01]  /*6790*/  IMAD.MOV R96, RZ, RZ, -R96 ;  /* 0x000000ffff607224 */ /* 0x000fe200078e0a60 */
[----:B------:R-:W-:Y:S01]  /*67a0*/  LOP3.LUT R100, R100, 0xf20, R5, 0xf8, !PT ;  /* 0x00000f2064647812 */ /* 0x000fe200078ef805 */
[----:B------:R-:W-:Y:S01]  /*67b0*/  IMAD.U32 R103, RZ, RZ, UR4 ;  /* 0x00000004ff677e24 */ /* 0x000fe2000f8e00ff */
[----:B------:R-:W-:Y:S01]  /*67c0*/  MOV R97, RZ ;  /* 0x000000ff00617202 */ /* 0x000fe20000000f00 */
[----:B------:R-:W3:Y:S01]  /*67d0*/  LDC.64 R78, c[0x0][0xcb0] ;  /* 0x00032c00ff4e7b82 */ /* 0x000ee20000000a00 */
[----:B------:R-:W4:Y:S01]  /*67e0*/  LDS R0, [UR47+0x160] ;  /* 0x0001602fff007984 */ /* 0x000f220008000800 */
[----:B------:R-:W-:Y:S01]  /*67f0*/  IADD3 R95, PT, PT, -R95, RZ, RZ ;  /* 0x000000ff5f5f7210 */ /* 0x000fe20007ffe1ff */
[----:B------:R-:W-:Y:S01]  /*6800*/  IMAD.SHL.U32 R99, R99, 0x10, RZ ;  /* 0x0000001063637824 */ /* 0x000fe200078e00ff */
[----:B------:R-:W-:Y:S01]  /*6810*/  LEA R100, R100, UR4, 0x1 ;  /* 0x0000000464647c11 */ /* 0x000fe2000f8e08ff */
[----:B------:R-:W1:Y:S03]  /*6820*/  LDCU UR61, c[0x0][0x370] ;  /* 0x00006e00ff3d77ac */ /* 0x000e660008000800 */
[----:B------:R-:W1:Y:S01]  /*6830*/  LDC.64 R76, c[0x0][0xca8] ;  /* 0x00032a00ff4c7b82 */ /* 0x000e620000000a00 */
[----:B------:R-:W-:Y:S01]  /*6840*/  UMOV UR54, 0x1 ;  /* 0x0000000100367882 */ /* 0x000fe20000000000 */
[----:B------:R-:W-:Y:S01]  /*6850*/  UMOV UR46, URZ ;  /* 0x000000ff002e7c82 */ /* 0x000fe20008000000 */
[----:B------:R-:W1:Y:S01]  /*6860*/  LDCU UR41, c[0x0][0xf0c] ;  /* 0x0001e180ff2977ac */ /* 0x000e620008000800 */
[----:B------:R-:W1:Y:S01]  /*6870*/  LDCU UR39, c[0x0][0xf30] ;  /* 0x0001e600ff2777ac */ /* 0x000e620008000800 */
[----:B------:R-:W1:Y:S01]  /*6880*/  LDCU.64 UR62, c[0x0][0xc88] ;  /* 0x00019100ff3e77ac */ /* 0x000e620008000a00 */
[----:B------:R-:W1:Y:S01]  /*6890*/  LDCU.64 UR42, c[0x0][0xf28] ;  /* 0x0001e500ff2a77ac */ /* 0x000e620008000a00 */
[----:B------:R-:W1:Y:S01]  /*68a0*/  LDCU.128 UR56, c[0x0][0xf10] ;  /* 0x0001e200ff3877ac */ /* 0x000e620008000c00 */
[----:B------:R-:W1:Y:S01]  /*68b0*/  LDCU UR55, c[0x0][0x374] ;  /* 0x00006e80ff3777ac */ /* 0x000e620008000800 */
[----:B------:R-:W-:Y:S01]  /*68c0*/  UMOV UR53, URZ ;  /* 0x000000ff00357c82 */ /* 0x000fe20008000000 */
[----:B------:R-:W-:Y:S01]  /*68d0*/  UMOV UR52, URZ ;  /* 0x000000ff00347c82 */ /* 0x000fe20008000000 */
[----:B--2-4-:R-:W-:-:S07]  /*68e0*/  IMAD.IADD R37, R0, 0x1, R37 ;  /* 0x0000000100257824 */ /* 0x014fce00078e0225 */
.L_x_138:
[C---:B------:R-:W-:Y:S02]  /*68f0*/  LEA R0, R94.reuse, UR47, 0x3 ;  /* 0x0000002f5e007c11 */ /* 0x040fe4000f8e18ff */
[----:B------:R-:W-:Y:S02]  /*6900*/  SHF.L.U32 R3, R97, 0x1f, RZ ;  /* 0x0000001f61037819 */ /* 0x000fe400000006ff */
[----:B------:R-:W-:Y:S02]  /*6910*/  LEA R5, R94, UR47, 0x4 ;  /* 0x0000002f5e057c11 */ /* 0x000fe4000f8e20ff */
[----:B------:R-:W2:Y:S02]  /*6920*/  SYNCS.PHASECHK.TRANS64.TRYWAIT P0, [R0+URZ+0xd0], R3 ;  /* 0x0000d003000075a7 */ /* 0x000ea400080011ff */
[----:B-12---:R-:W-:Y:S05]  /*6930*/  @!P0 BRA `(.L_x_108) ;  /* 0x0000003400848947 */ /* 0x006fea0003800000 */
.L_x_189:
[----:B------:R-:W-:Y:S01]  /*6940*/  R2UR UR7, R102 ;  /* 0x00000000660772ca */ /* 0x000fe200000e0000 */
[----:B------:R-:W4:Y:S01]  /*6950*/  LDS.128 R4, [R5+0x140] ;  /* 0x0001400005047984 */ /* 0x000f220000000c00 */
[----:B--2---:R-:W-:Y:S01]  /*6960*/  VIADD R0, R0, 0xe0 ;  /* 0x000000e000007836 */ /* 0x004fe20000000000 */
[----:B------:R-:W-:Y:S04]  /*6970*/  UISETP.GE.AND UP0, UPT, UR40, 0x1, UPT ;  /* 0x000000012800788c */ /* 0x000fe8000bf06270 */
[----:B------:R-:W-:Y:S01]  /*6980*/  PRMT R0, RZ, 0x654, R0 ;  /* 0x00000654ff007816 */ /* 0x000fe20000000000 */
[----:B------:R-:W-:Y:S01]  /*6990*/  @!PT LDS RZ, [RZ] ;  /* 0x00000000fffff984 */ /* 0x000fe20000000800 */
[----:B------:R-:W-:Y:S01]  /*69a0*/  @!PT LDS RZ, [RZ] ;  /* 0x00000000fffff984 */ /* 0x000fe20000000800 */
[----:B------:R-:W-:Y:S01]  /*69b0*/  @!PT LDS RZ, [RZ] ;  /* 0x00000000fffff984 */ /* 0x000fe20000000800 */
[----:B------:R-:W-:Y:S01]  /*69c0*/  @!PT LDS RZ, [RZ] ;  /* 0x00000000fffff984 */ /* 0x000fe20000000800 */
[----:B------:R2:W-:Y:S06]  /*69d0*/  MEMBAR.ALL.CTA ;  /* 0x0000000000007992 */ /* 0x0005ec0000008000 */
[----:B--2---:R-:W2:Y:S02]  /*69e0*/  FENCE.VIEW.ASYNC.S ;  /* 0x00000000000073c6 */ /* 0x004ea40000000000 */
[----:B--2---:R2:W-:Y:S01]  /*69f0*/  SYNCS.ARRIVE.TRANS64.RED.A1T0 RZ, [R0+URZ], RZ ;  /* 0x000000ff00ff79a7 */ /* 0x0045e200081004ff */
[----:B----4-:R-:W-:Y:S11]  /*6a00*/  LOP3.LUT P0, RZ, R6, 0x1, RZ, 0xc0, !PT ;  /* 0x0000000106ff7812 */ /* 0x010ff6000780c0ff */
[----:B------:R-:W-:Y:S02]  /*6a10*/  @!UPT UIADD3 URZ, UPT, UPT, URZ, URZ, URZ ;  /* 0x000000fffffff290 */ /* 0x000fe4000fffe0ff */
[----:B------:R-:W-:Y:S01]  /*6a20*/  VOTEU.ANY UP1, P0 ;  /* 0x0000000000ff7886 */ /* 0x000fe20000020100 */
[----:B------:R-:W-:Y:S01]  /*6a30*/  PLOP3.LUT P0, PT, PT, PT, UP1, 0x80, 0x8 ;  /* 0x000000000008781c */ /* 0x000fe20003f0f018 */
[----:B------:R-:W-:Y:S06]  /*6a40*/  UP2UR UR4, UPR, URZ, 0x2 ;  /* 0x00000002ff047883 */ /* 0x000fec0008000000 */
[----:B------:R-:W-:Y:S06]  /*6a50*/  IMAD.U32 R108, RZ, RZ, UR4 ;  /* 0x00000004ff6c7e24 */ /* 0x000fec000f8e00ff */
[----:B------:R-:W-:Y:S02]  /*6a60*/  @P0 SHF.R.U32.HI R2, RZ, 0x10, R5 ;  /* 0x00000010ff020819 */ /* 0x000fe40000011605 */
[----:B------:R-:W-:Y:S02]  /*6a70*/  @P0 MOV R3, R4 ;  /* 0x0000000400030202 */ /* 0x000fe40000000f00 */
[----:B------:R-:W-:Y:S02]  /*6a80*/  @P0 R2UR UR4, R2 ;  /* 0x00000000020402ca */ /* 0x000fe400000e0000 */
[----:B------:R-:W-:Y:S02]  /*6a90*/  @P0 LOP3.LUT R4, R5, 0xffff, RZ, 0xc0, !PT ;  /* 0x0000ffff05040812 */ /* 0x000fe400078ec0ff */
[----:B------:R-:W-:Y:S02]  /*6aa0*/  @P0 R2UR UR6, R3 ;  /* 0x00000000030602ca */ /* 0x000fe400000e0000 */
[----:B------:R-:W-:Y:S07]  /*6ab0*/  @P0 R2UR UR5, R4 ;  /* 0x00000000040502ca */ /* 0x000fee00000e0000 */
[----:B------:R-:W-:Y:S02]  /*6ac0*/  @UP1 UMOV UR7, UR4 ;  /* 0x0000000400071c82 */ /* 0x000fe40008000000 */
[----:B------:R-:W-:Y:S02]  /*6ad0*/  IMAD.U32 R102, RZ, RZ, UR7 ;  /* 0x00000007ff667e24 */ /* 0x000fe4000f8e00ff */
[----:B------:R-:W-:Y:S02]  /*6ae0*/  @UP1 UMOV UR38, UR6 ;  /* 0x0000000600261c82 */ /* 0x000fe40008000000 */
[----:B------:R-:W-:Y:S01]  /*6af0*/  @UP1 UMOV UR37, UR5 ;  /* 0x0000000500251c82 */ /* 0x000fe20008000000 */
[----:B--2---:R-:W-:Y:S05]  /*6b00*/  BRA.U !UP0, `(.L_x_109) ;  /* 0x0000000108cc7547 */ /* 0x004fea000b800000 */
[----:B------:R-:W2:Y:S01]  /*6b10*/  LDCU UR12, c[0x0][0xf20] ;  /* 0x0001e400ff0c77ac */ /* 0x000ea20008000800 */
[----:B-1----:R-:W-:Y:S02]  /*6b20*/  UIMAD.WIDE.U32 UR4, UR55, UR59, URZ ;  /* 0x0000003b370472a5 */ /* 0x002fe4000f8e00ff */
[----:B------:R-:W-:Y:S02]  /*6b30*/  UIMAD.WIDE.U32 UR6, UR61, UR56, URZ ;  /* 0x000000383d0672a5 */ /* 0x000fe4000f8e00ff */
[----:B------:R-:W-:Y:S02]  /*6b40*/  UISETP.NE.AND UP0, UPT, UR58, 0x1, UPT ;  /* 0x000000013a00788c */ /* 0x000fe4000bf05270 */
[----:B------:R-:W-:Y:S02]  /*6b50*/  UIMAD.WIDE.U32 UR8, UR37, UR59, URZ ;  /* 0x0000003b250872a5 */ /* 0x000fe4000f8e00ff */
[----:B------:R-:W-:Y:S02]  /*6b60*/  UIMAD.WIDE.U32 UR10, UR38, UR56, URZ ;  /* 0x00000038260a72a5 */ /* 0x000fe4000f8e00ff */
[----:B------:R-:W-:Y:S02]  /*6b70*/  UISETP.NE.AND UP1, UPT, UR41, 0x1, UPT ;  /* 0x000000012900788c */ /* 0x000fe4000bf25270 */
[----:B------:R-:W-:Y:S01]  /*6b80*/  UISETP.NE.AND UP2, UPT, UR40, 0x1, UPT ;  /* 0x000000012800788c */ /* 0x000fe2000bf45270 */
[----:B------:R-:W-:Y:S02]  /*6b90*/  UMOV UR4, UR5 ;  /* 0x0000000500047c82 */ /* 0x000fe40008000000 */
[----:B--2---:R-:W-:Y:S03]  /*6ba0*/  USHF.R.U32.HI UR5, URZ, UR12, UR4 ;  /* 0x0000000cff057299 */ /* 0x004fe60008011604 */
[----:B------:R-:W-:Y:S02]  /*6bb0*/  UMOV UR4, UR7 ;  /* 0x0000000700047c82 */ /* 0x000fe40008000000 */
[----:B------:R-:W-:Y:S02]  /*6bc0*/  USHF.R.U32.HI UR7, URZ, UR57, UR4 ;  /* 0x00000039ff077299 */ /* 0x000fe40008011604 */
[----:B------:R-:W-:Y:S02]  /*6bd0*/  USEL UR4, UR55, UR5, !UP0 ;  /* 0x0000000537047287 */ /* 0x000fe4000c000000 */
[----:B------:R-:W-:Y:S01]  /*6be0*/  USEL UR7, UR61, UR7, !UP1 ;  /* 0x000000073d077287 */ /* 0x000fe2000c800000 */
[----:B------:R-:W-:Y:S01]  /*6bf0*/  UMOV UR5, UR9 ;  /* 0x0000000900057c82 */ /* 0x000fe20008000000 */
[----:B------:R-:W-:Y:S02]  /*6c00*/  UIMAD.WIDE.U32 UR8, UR4, UR42, URZ ;  /* 0x0000002a040872a5 */ /* 0x000fe4000f8e00ff */
[----:B------:R-:W-:Y:S03]  /*6c10*/  USHF.R.U32.HI UR6, URZ, UR12, UR5 ;  /* 0x0000000cff067299 */ /* 0x000fe60008011605 */
[----:B------:R-:W-:Y:S01]  /*6c20*/  UMOV UR5, UR11 ;  /* 0x0000000b00057c82 */ /* 0x000fe20008000000 */
[----:B------:R-:W-:Y:S02]  /*6c30*/  UIMAD.WIDE.U32 UR10, UR7, UR42, URZ ;  /* 0x0000002a070a72a5 */ /* 0x000fe4000f8e00ff */
[----:B------:R-:W-:Y:S02]  /*6c40*/  USHF.R.U32.HI UR12, URZ, UR57, UR5 ;  /* 0x00000039ff0c7299 */ /* 0x000fe40008011605 */
[----:B------:R-:W-:Y:S01]  /*6c50*/  USEL UR6, UR37, UR6, !UP0 ;  /* 0x0000000625067287 */ /* 0x000fe2000c000000 */
[----:B------:R-:W-:Y:S02]  /*6c60*/  UMOV UR5, UR9 ;  /* 0x0000000900057c82 */ /* 0x000fe40008000000 */
[----:B------:R-:W-:Y:S01]  /*6c70*/  UMOV UR10, UR11 ;  /* 0x0000000b000a7c82 */ /* 0x000fe20008000000 */
[----:B------:R-:W-:Y:S02]  /*6c80*/  @UP2 USHF.R.U32.HI UR4, URZ, UR43, UR5 ;  /* 0x0000002bff042299 */ /* 0x000fe40008011605 */
[----:B------:R-:W-:Y:S02]  /*6c90*/  @UP2 USHF.R.U32.HI UR7, URZ, UR43, UR10 ;  /* 0x0000002bff072299 */ /* 0x000fe4000801160a */
[----:B------:R-:W-:Y:S02]  /*6ca0*/  UIMAD UR4, UR40, UR4, URZ ;  /* 0x00000004280472a4 */ /* 0x000fe4000f8e02ff */
[----:B------:R-:W-:Y:S02]  /*6cb0*/  UIMAD.WIDE.U32 UR10, UR6, UR42, URZ ;  /* 0x0000002a060a72a5 */ /* 0x000fe4000f8e00ff */
[----:B------:R-:W-:Y:S02]  /*6cc0*/  USEL UR5, UR38, UR12, !UP1 ;  /* 0x0000000c26057287 */ /* 0x000fe4000c800000 */
[----:B------:R-:W-:Y:S02]  /*6cd0*/  UIMAD UR8, UR40, UR7, URZ ;  /* 0x00000007280872a4 */ /* 0x000fe4000f8e02ff */
[----:B------:R-:W-:Y:S03]  /*6ce0*/  UISETP.GE.AND UP0, UPT, UR6, UR4, UPT ;  /* 0x000000040600728c */ /* 0x000fe6000bf06270 */
[----:B------:R-:W-:Y:S01]  /*6cf0*/  UMOV UR4, UR11 ;  /* 0x0000000b00047c82 */ /* 0x000fe20008000000 */
[----:B------:R-:W-:Y:S02]  /*6d00*/  UISETP.GE.OR UP0, UPT, UR5, UR8, UP0 ;  /* 0x000000080500728c */ /* 0x000fe40008706670 */
[----:B------:R-:W-:Y:S02]  /*6d10*/  USHF.R.U32.HI UR4, URZ, UR43, UR4 ;  /* 0x0000002bff047299 */ /* 0x000fe40008011604 */
[----:B------:R-:W-:Y:S02]  /*6d20*/  UIMAD.WIDE.U32 UR8, UR5, UR42, URZ ;  /* 0x0000002a050872a5 */ /* 0x000fe4000f8e00ff */
[----:B------:R-:W-:Y:S02]  /*6d30*/  USEL UR11, UR6, UR4, !UP2 ;  /* 0x00000004060b7287 */ /* 0x000fe4000d000000 */
[----:B------:R-:W-:Y:S02]  /*6d40*/  UIADD3 UR8, UPT, UPT, -UR5, URZ, URZ ;  /* 0x000000ff05087290 */ /* 0x000fe4000fffe1ff */
[----:B------:R-:W-:Y:S01]  /*6d50*/  UIADD3 UR10, UPT, UPT, -UR11, URZ, URZ ;  /* 0x000000ff0b0a7290 */ /* 0x000fe2000fffe1ff */
[----:B------:R-:W-:Y:S01]  /*6d60*/  @!UP0 UMOV UR4, UR9 ;  /* 0x0000000900048c82 */ /* 0x000fe20008000000 */
[----:B------:R-:W-:Y:S02]  /*6d70*/  UIADD3 UR9, UPT, UPT, -UR6, URZ, URZ ;  /* 0x000000ff06097290 */ /* 0x000fe4000fffe1ff */
[----:B------:R-:W-:Y:S02]  /*6d80*/  @!UP0 USHF.R.U32.HI UR4, URZ, UR43, UR4 ;  /* 0x0000002bff048299 */ /* 0x000fe40008011604 */
[----:B------:R-:W-:Y:S02]  /*6d90*/  UIMAD UR10, UR40, UR10, UR6 ;  /* 0x0000000a280a72a4 */ /* 0x000fe4000f8e0206 */
[----:B------:R-:W-:Y:S04]  /*6da0*/  @!UP0 USEL UR4, UR5, UR4, !UP2 ;  /* 0x0000000405048287 */ /* 0x000fe8000d000000 */
[----:B------:R-:W-:Y:S02]  /*6db0*/  @!UP0 UIMAD UR10, UR7, UR10, UR4 ;  /* 0x0000000a070a82a4 */ /* 0x000fe4000f8e0204 */
[----:B------:R-:W-:Y:S02]  /*6dc0*/  @!UP0 UIADD3 UR11, UPT, UPT, UR11, -UR4, URZ ;  /* 0x800000040b0b8290 */ /* 0x000fe4000fffe0ff */
[----:B------:R-:W-:Y:S02]  /*6dd0*/  UIMAD UR7, UR41, UR8, UR38 ;  /* 0x00000008290772a4 */ /* 0x000fe4000f8e0226 */
[----:B------:R-:W-:Y:S02]  /*6de0*/  @!UP0 UIMAD UR6, UR11, UR40, UR5 ;  /* 0x000000280b0682a4 */ /* 0x000fe4000f8e0205 */
[----:B------:R-:W-:Y:S01]  /*6df0*/  UIMAD UR4, UR58, UR9, UR37 ;  /* 0x000000093a0472a4 */ /* 0x000fe2000f8e0225 */
[----:B------:R-:W-:Y:S02]  /*6e00*/  @!UP0 UMOV UR5, UR10 ;  /* 0x0000000a00058c82 */ /* 0x000fe40008000000 */
[----:B------:R-:W-:Y:S02]  /*6e10*/  UIMAD UR38, UR5, UR41, UR7 ;  /* 0x00000029052672a4 */ /* 0x000fe4000f8e0207 */
[----:B------:R-:W-:Y:S11]  /*6e20*/  UIMAD UR37, UR6, UR58, UR4 ;  /* 0x0000003a062572a4 */ /* 0x000ff6000f8e0204 */
[----:B------:R-:W-:Y:S01]  /*6e30*/  @!UPT UIADD3 URZ, UPT, UPT, URZ, URZ, URZ ;  /* 0x000000fffffff290 */ /* 0x000fe2000fffe0ff */
.L_x_109:
[----:B-1----:R-:W-:Y:S01]  /*6e40*/  UISETP.NE.AND UP0, UPT, UR39, 0x1, UPT ;  /* 0x000000012700788c */ /* 0x002fe2000bf05270 */
[----:B------:R-:W-:Y:S01]  /*6e50*/  R2UR UR11, R103 ;  /* 0x00000000670b72ca */ /* 0x000fe200000e0000 */
[----:B------:R-:W-:Y:S01]  /*6e60*/  USHF.L.U32 UR50, UR26, 0x7, URZ ;  /* 0x000000071a327899 */ /* 0x000fe200080006ff */
[----:B------:R-:W-:Y:S01]  /*6e70*/  IADD3 R94, PT, PT, R94, 0x1, RZ ;  /* 0x000000015e5e7810 */ /* 0x000fe20007ffe0ff */
[----:B------:R-:W-:Y:S07]  /*6e80*/  USHF.L.U32 UR49, UR25, 0x6, URZ ;  /* 0x0000000619317899 */ /* 0x000fee00080006ff */
[----:B------:R-:W1:Y:S01]  /*6e90*/  @!UP0 LDCU.128 UR12, c[0x0][0xf10] ;  /* 0x0001e200ff0c87ac */ /* 0x000e620008000c00 */
[----:B------:R-:W2:Y:S01]  /*6ea0*/  @!UP0 LDCU UR5, c[0x0][0xf0c] ;  /* 0x0001e180ff0587ac */ /* 0x000ea20008000800 */
[----:B------:R-:W4:Y:S01]  /*6eb0*/  @!UP0 LDCU UR10, c[0x0][0xf20] ;  /* 0x0001e400ff0a87ac */ /* 0x000f220008000800 */
[----:B-1----:R-:W-:Y:S02]  /*6ec0*/  UIMAD.WIDE.U32 UR8, UR38, UR12, URZ ;  /* 0x0000000c260872a5 */ /* 0x002fe4000f8e00ff */
[----:B------:R-:W-:Y:S02]  /*6ed0*/  UIMAD.WIDE.U32 UR6, UR37, UR15, URZ ;  /* 0x0000000f250672a5 */ /* 0x000fe4000f8e00ff */
[----:B------:R-:W-:Y:S03]  /*6ee0*/  @!UP0 UISETP.NE.AND UP1, UPT, UR14, 0x1, UPT ;  /* 0x000000010e00888c */ /* 0x000fe6000bf25270 */
[----:B------:R-:W-:Y:S01]  /*6ef0*/  @!UP0 UMOV UR4, UR9 ;  /* 0x0000000900048c82 */ /* 0x000fe20008000000 */
[----:B--2---:R-:W-:Y:S02]  /*6f00*/  @!UP0 UISETP.NE.AND UP2, UPT, UR5, 0x1, UPT ;  /* 0x000000010500888c */ /* 0x004fe4000bf45270 */
[----:B------:R-:W-:Y:S01]  /*6f10*/  @!UP0 USHF.R.U32.HI UR4, URZ, UR13, UR4 ;  /* 0x0000000dff048299 */ /* 0x000fe20008011604 */
[----:B------:R-:W-:Y:S02]  /*6f20*/  @!UP0 UMOV UR6, UR7 ;  /* 0x0000000700068c82 */ /* 0x000fe40008000000 */
[----:B----4-:R-:W-:Y:S02]  /*6f30*/  @!UP0 USHF.R.U32.HI UR6, URZ, UR10, UR6 ;  /* 0x0000000aff068299 */ /* 0x010fe40008011606 */
[----:B------:R-:W-:Y:S02]  /*6f40*/  @!UP0 USEL UR7, UR38, UR4, !UP2 ;  /* 0x0000000426078287 */ /* 0x000fe4000d000000 */
[----:B------:R-:W-:Y:S04]  /*6f50*/  @!UP0 USEL UR6, UR37, UR6, !UP1 ;  /* 0x0000000625068287 */ /* 0x000fe8000c800000 */
[----:B------:R-:W-:Y:S02]  /*6f60*/  @!UP0 UIADD3 UR4, UPT, UPT, -UR7, UR6, URZ ;  /* 0x0000000607048290 */ /* 0x000fe4000fffe1ff */
[----:B------:R-:W-:Y:S02]  /*6f70*/  @!UP0 UIADD3 UR6, UPT, UPT, UR7, -UR6, URZ ;  /* 0x8000000607068290 */ /* 0x000fe4000fffe0ff */
[----:B------:R-:W-:Y:S02]  /*6f80*/  @!UP0 UIMAD UR38, UR4, UR5, UR38 ;  /* 0x00000005042682a4 */ /* 0x000fe4000f8e0226 */
[----:B------:R-:W-:Y:S02]  /*6f90*/  @!UP0 UIMAD UR37, UR6, UR14, UR37 ;  /* 0x0000000e062582a4 */ /* 0x000fe4000f8e0225 */
[----:B------:R-:W-:Y:S09]  /*6fa0*/  ULOP3.LUT UP0, URZ, UR11, 0x1b0, URZ, 0xc0, !UPT ;  /* 0x000001b00bff7892 */ /* 0x000ff2000f80c0ff */
[----:B------:R-:W-:Y:S05]  /*6fb0*/  BRA.U !UP0, `(.L_x_110) ;  /* 0x00000001087c7547 */ /* 0x000fea000b800000 */
[----:B------:R-:W1:Y:S01]  /*6fc0*/  LDCU.64 UR8, c[0x4][0x80] ;  /* 0x01001000ff0877ac */ /* 0x000e620008000a00 */
[----:B------:R-:W-:Y:S01]  /*6fd0*/  MOV R2, 0x0 ;  /* 0x0000000000027802 */ /* 0x000fe20000000f00 */
[----:B------:R-:W-:Y:S02]  /*6fe0*/  HFMA2 R12, -RZ, RZ, 0, 5.9604644775390625e-08 ;  /* 0x00000001ff0c7431 */ /* 0x000fe400000001ff */
[----:B------:R-:W-:Y:S01]  /*6ff0*/  IMAD.MOV.U32 R8, RZ, RZ, 0x70 ;  /* 0x00000070ff087424 */ /* 0x000fe200078e00ff */
[----:B------:R2:W4:Y:S01]  /*7000*/  LDC.64 R14, c[0x4][R2] ;  /* 0x01000000020e7b82 */ /* 0x0005220000000a00 */
[----:B------:R-:W3:Y:S01]  /*7010*/  LDCU.64 UR6, c[0x4][0x88] ;  /* 0x01001100ff0677ac */ /* 0x000ee20008000a00 */
[----:B------:R-:W-:Y:S01]  /*7020*/  IMAD.MOV.U32 R13, RZ, RZ, RZ ;  /* 0x000000ffff0d7224 */ /* 0x000fe200078e00ff */
[----:B------:R-:W2:Y:S01]  /*7030*/  LDCU.64 UR4, c[0x4][0x8] ;  /* 0x01000100ff0477ac */ /* 0x000ea20008000a00 */
[----:B-1----:R-:W-:Y:S01]  /*7040*/  MOV R5, UR9 ;  /* 0x0000000900057c02 */ /* 0x002fe20008000f00 */
[----:B------:R-:W-:Y:S01]  /*7050*/  IMAD.U32 R4, RZ, RZ, UR8 ;  /* 0x00000008ff047e24 */ /* 0x000fe2000f8e00ff */
[----:B---3--:R-:W-:Y:S01]  /*7060*/  MOV R7, UR7 ;  /* 0x0000000700077c02 */ /* 0x008fe20008000f00 */
[----:B------:R-:W-:Y:S01]  /*7070*/  IMAD.U32 R6, RZ, RZ, UR6 ;  /* 0x00000006ff067e24 */ /* 0x000fe2000f8e00ff */
[----:B--2---:R-:W-:Y:S01]  /*7080*/  MOV R11, UR5 ;  /* 0x00000005000b7c02 */ /* 0x004fe20008000f00 */
[----:B------:R-:W-:Y:S02]  /*7090*/  IMAD.U32 R10, RZ, RZ, UR4 ;  /* 0x00000004ff0a7e24 */ /* 0x000fe4000f8e00ff */
[----:B------:R-:W-:Y:S07]  /*70a0*/  LEPC R20, `(.L_x_111) ;  /* 0x000000001014794e */ /* 0x000fee0000000000 */
[----:B----45:R-:W-:Y:S05]  /*70b0*/  CALL.ABS.NOINC R14 ;  /* 0x000000000e007343 */ /* 0x030fea0003c00000 */
.L_x_111:
[----:B------:R-:W1:Y:S01]  /*70c0*/  LDCU.64 UR8, c[0x4][0x80] ;  /* 0x01001000ff0877ac */ /* 0x000e620008000a00 */
[----:B------:R-:W2:Y:S01]  /*70d0*/  LDC.64 R2, c[0x4][R2] ;  /* 0x0100000002027b82 */ /* 0x000ea20000000a00 */
[----:B------:R-:W-:Y:S02]  /*70e0*/  HFMA2 R12, -RZ, RZ, 0, 5.9604644775390625e-08 ;  /* 0x00000001ff0c7431 */ /* 0x000fe400000001ff */
[----:B------:R-:W-:Y:S02]  /*70f0*/  IMAD.MOV.U32 R8, RZ, RZ, 0x70 ;  /* 0x00000070ff087424 */ /* 0x000fe400078e00ff */
[----:B------:R-:W-:Y:S01]  /*7100*/  IMAD.MOV.U32 R13, RZ, RZ, RZ ;  /* 0x000000ffff0d7224 */ /* 0x000fe200078e00ff */
[----:B------:R-:W3:Y:S01]  /*7110*/  LDCU.64 UR6, c[0x4][0x88] ;  /* 0x01001100ff0677ac */ /* 0x000ee20008000a00 */
[----:B------:R-:W4:Y:S01]  /*7120*/  LDCU.64 UR4, c[0x4][0x8] ;  /* 0x01000100ff0477ac */ /* 0x000f220008000a00 */
[----:B-1----:R-:W-:Y:S02]  /*7130*/  MOV R4, UR8 ;  /* 0x0000000800047c02 */ /* 0x002fe40008000f00 */
[----:B------:R-:W-:Y:S02]  /*7140*/  MOV R5, UR9 ;  /* 0x0000000900057c02 */ /* 0x000fe40008000f00 */
[----:B---3--:R-:W-:Y:S01]  /*7150*/  MOV R7, UR7 ;  /* 0x0000000700077c02 */ /* 0x008fe20008000f00 */
[----:B------:R-:W-:Y:S01]  /*7160*/  IMAD.U32 R6, RZ, RZ, UR6 ;  /* 0x00000006ff067e24 */ /* 0x000fe2000f8e00ff */
[----:B----4-:R-:W-:Y:S01]  /*7170*/  MOV R11, UR5 ;  /* 0x00000005000b7c02 */ /* 0x010fe20008000f00 */
[----:B------:R-:W-:Y:S02]  /*7180*/  IMAD.U32 R10, RZ, RZ, UR4 ;  /* 0x00000004ff0a7e24 */ /* 0x000fe4000f8e00ff */
[----:B------:R-:W-:Y:S07]  /*7190*/  LEPC R20, `(.L_x_110) ;  /* 0x000000001014794e */ /* 0x000fee0000000000 */
[----:B--2---:R-:W-:Y:S05]  /*71a0*/  CALL.ABS.NOINC R2 ;  /* 0x0000000002007343 */ /* 0x004fea0003c00000 */
.L_x_110:
[----:B------:R-:W-:Y:S02]  /*71b0*/  ISETP.NE.U32.AND P0, PT, RZ, UR62, PT ;  /* 0x0000003eff007c0c */ /* 0x000fe4000bf05070 */
[C---:B------:R-:W-:Y:S02]  /*71c0*/  ISETP.NE.U32.AND P1, PT, R82.reuse, RZ, PT ;  /* 0x000000ff5200720c */ /* 0x040fe40003f25070 */
[----:B------:R-:W-:Y:S02]  /*71d0*/  ISETP.NE.U32.AND P4, PT, R82, RZ, PT ;  /* 0x000000ff5200720c */ /* 0x000fe40003f85070 */
[----:B------:R-:W-:Y:S02]  /*71e0*/  ISETP.NE.AND.EX P0, PT, RZ, UR63, PT, P0 ;  /* 0x0000003fff007c0c */ /* 0x000fe4000bf05300 */
[C---:B------:R-:W-:Y:S02]  /*71f0*/  ISETP.NE.AND.EX P1, PT, R83.reuse, RZ, PT, P1 ;  /* 0x000000ff5300720c */ /* 0x040fe40003f25310 */
[----:B------:R-:W-:Y:S02]  /*7200*/  ISETP.NE.AND.EX P4, PT, R83, RZ, P0, P4 ;  /* 0x000000ff5300720c */ /* 0x000fe40000785340 */
[----:B---3--:R-:W-:Y:S02]  /*7210*/  ISETP.NE.U32.AND P5, PT, R78, RZ, PT ;  /* 0x000000ff4e00720c */ /* 0x008fe40003fa5070 */
[----:B------:R-:W-:Y:S02]  /*7220*/  ISETP.NE.U32.AND P3, PT, RZ, UR62, PT ;  /* 0x0000003eff007c0c */ /* 0x000fe4000bf65070 */
[----:B------:R-:W-:Y:S02]  /*7230*/  PLOP3.LUT P2, PT, PT, PT, PT, 0x8, 0x80 ;  /* 0x000000000080781c */ /* 0x000fe40003f4e170 */
[----:B------:R-:W-:Y:S02]  /*7240*/  ISETP.NE.AND.EX P5, PT, R79, RZ, PT, P5 ;  /* 0x000000ff4f00720c */ /* 0x000fe40003fa5350 */
[----:B------:R-:W-:Y:S03]  /*7250*/  ISETP.NE.AND.EX P3, PT, RZ, UR63, PT, P3 ;  /* 0x0000003fff007c0c */ /* 0x000fe6000bf65330 */
[----:B------:R-:W-:Y:S01]  /*7260*/  @!P4 PLOP3.LUT P2, PT, P1, PT, PT, 0x80, 0x8 ;  /* 0x000000000008c81c */ /* 0x000fe20000f4f070 */
[----:B------:R-:W-:Y:S01]  /*7270*/  @!UPT UIADD3 URZ, UPT, UPT, URZ, URZ, URZ ;  /* 0x000000fffffff290 */ /* 0x000fe2000fffe0ff */
[----:B------:R-:W-:Y:S11]  /*7280*/  @!P1 BRA `(.L_x_112) ;  /* 0x0000000000309947 */ /* 0x000ff60003800000 */
[----:B------:R-:W-:Y:S01]  /*7290*/  ISETP.NE.U32.AND P0, PT, R80, RZ, PT ;  /* 0x000000ff5000720c */ /* 0x000fe20003f05070 */
[----:B------:R-:W1:Y:S01]  /*72a0*/  LDCU.64 UR4, c[0x0][0x358] ;  /* 0x00006b00ff0477ac */ /* 0x000e620008000a00 */
[----:B------:R-:W-:Y:S02]  /*72b0*/  IMAD.MOV.U32 R88, RZ, RZ, 0x1 ;  /* 0x00000001ff587424 */ /* 0x000fe400078e00ff */
[----:B------:R-:W-:Y:S11]  /*72c0*/  ISETP.NE.AND.EX P0, PT, R81, RZ, PT, P0 ;  /* 0x000000ff5100720c */ /* 0x000ff60003f05300 */
[----:B------:R-:W-:Y:S02]  /*72d0*/  @!UPT UIADD3 URZ, UPT, UPT, URZ, URZ, URZ ;  /* 0x000000fffffff290 */ /* 0x000fe4000fffe0ff */
[----:B------:R-:W2:Y:S01]  /*72e0*/  @P0 LDC.64 R2, c[0x0][0xc88] ;  /* 0x00032200ff020b82 */ /* 0x000ea20000000a00 */
[----:B------:R-:W-:Y:S04]  /*72f0*/  @P0 IMAD R0, R82, UR36, RZ ;  /* 0x0000002452000c24 */ /* 0x000fe8000f8e02ff */
[----:B--2---:R-:W-:Y:S04]  /*7300*/  @P0 IMAD.WIDE R2, R0, 0x4, R2 ;  /* 0x0000000400020825 */ /* 0x004fe800078e0202 */
[----:B------:R-:W-:Y:S01]  /*7310*/  HFMA2 R0, -RZ, RZ, 0, 5.9604644775390625e-08 ;  /* 0x00000001ff007431 */ /* 0x000fe200000001ff */
[----:B-1---5:R1:W5:Y:S04]  /*7320*/  @P0 LDG.E R41, desc[UR4][R2.64] ;  /* 0x0000000402290981 */ /* 0x022368000c1e1900 */
[----:B------:R-:W-:Y:S01]  /*7330*/  @!P0 PRMT R88, R0, 0x7610, R88 ;  /* 0x0000761000588816 */ /* 0x000fe20000000058 */
[----:B-1----:R-:W2:Y:S06]  /*7340*/  @!P0 LDC R41, c[0x0][0xc80] ;  /* 0x00032000ff298b82 */ /* 0x002eac0000000800 */
.L_x_112:
[----:B------:R-:W-:Y:S05]  /*7350*/  @!P5 BRA `(.L_x_113) ;  /* 0x000000000024d947 */ /* 0x000fea0003800000 */
[----:B------:R-:W-:Y:S01]  /*7360*/  ISETP.NE.U32.AND P0, PT, R76, RZ, PT ;  /* 0x000000ff4c00720c */ /* 0x000fe20003f05070 */
[----:B------:R-:W1:Y:S03]  /*7370*/  LDCU.64 UR4, c[0x0][0x358] ;  /* 0x00006b00ff0477ac */ /* 0x000e660008000a00 */
[----:B------:R-:W-:Y:S11]  /*7380*/  ISETP.NE.AND.EX P0, PT, R77, RZ, PT, P0 ;  /* 0x000000ff4d00720c */ /* 0x000ff60003f05300 */
[----:B------:R-:W-:Y:S02]  /*7390*/  @!UPT UIADD3 URZ, UPT, UPT, URZ, URZ, URZ ;  /* 0x000000fffffff290 */ /* 0x000fe4000fffe0ff */
[----:B------:R-:W3:Y:S01]  /*73a0*/  @P0 LDC.64 R2, c[0x0][0xca8] ;  /* 0x00032a00ff020b82 */ /* 0x000ee20000000a00 */
[----:B------:R-:W-:Y:S04]  /*73b0*/  @P0 IMAD R0, R78, UR36, RZ ;  /* 0x000000244e000c24 */ /* 0x000fe8000f8e02ff */
[----:B---3--:R-:W-:Y:S05]  /*73c0*/  @P0 IMAD.WIDE R2, R0, 0x4, R2 ;  /* 0x0000000400020825 */ /* 0x008fea00078e0202 */
[----:B-1---5:R1:W5:Y:S02]  /*73d0*/  @P0 LDG.E R38, desc[UR4][R2.64] ;  /* 0x0000000402260981 */ /* 0x022364000c1e1900 */
[----:B-1----:R-:W3:Y:S02]  /*73e0*/  @!P0 LDC R38, c[0x0][0xca0] ;  /* 0x00032800ff268b82 */ /* 0x002ee40000000800 */
.L_x_113:
[----:B--2--5:R-:W-:Y:S01]  /*73f0*/  FSETP.NEU.AND P0, PT, R41, RZ, PT ;  /* 0x000000ff2900720b */ /* 0x024fe20003f0d000 */
[----:B------:R-:W-:Y:S01]  /*7400*/  ULOP3.LUT UR4, UR54, 0x1, URZ, 0x3c, !UPT ;  /* 0x0000000136047892 */ /* 0x000fe2000f8e3cff */
[----:B------:R-:W-:Y:S01]  /*7410*/  SEL R5, RZ, 0xffffffff, P3 ;  /* 0xffffffffff057807 */ /* 0x000fe20001800000 */
[----:B------:R-:W-:Y:S01]  /*7420*/  IMAD.U32 R111, RZ, RZ, UR46 ;  /* 0x0000002eff6f7e24 */ /* 0x000fe2000f8e00ff */
[----:B------:R-:W-:Y:S01]  /*7430*/  @!P4 LOP3.LUT P3, RZ, R88, 0xff, RZ, 0xc0, !PT ;  /* 0x000000ff58ffc812 */ /* 0x000fe2000786c0ff */
[----:B------:R-:W-:Y:S01]  /*7440*/  IMAD.SHL.U32 R85, R96, 0x10, RZ ;  /* 0x0000001060557824 */ /* 0x000fe200078e00ff */
[----:B------:R-:W-:Y:S01]  /*7450*/  @!P4 SEL R2, RZ, 0xffffffff, P0 ;  /* 0xffffffffff02c807 */ /* 0x000fe20000000000 */
[----:B------:R-:W-:Y:S01]  /*7460*/  IMAD.U32 R112, RZ, RZ, UR4 ;  /* 0x00000004ff707e24 */ /* 0x000fe2000f8e00ff */
[----:B------:R-:W-:Y:S01]  /*7470*/  LEA R92, R36, UR47, 0x3 ;  /* 0x0000002f245c7c11 */ /* 0x000fe2000f8e18ff */
[----:B------:R-:W-:Y:S01]  /*7480*/  IMAD.SHL.U32 R111, R111, 0x2000, RZ ;  /* 0x000020006f6f7824 */ /* 0x000fe200078e00ff */
[----:B------:R-:W-:Y:S01]  /*7490*/  @P2 SEL R2, R5, R2, !P3 ;  /* 0x0000000205022207 */ /* 0x000fe20005800000 */
[----:B------:R-:W-:Y:S01]  /*74a0*/  IMAD.SHL.U32 R84, R95, 0x10, RZ ;  /* 0x000000105f547824 */ /* 0x000fe200078e00ff */
[----:B------:R-:W-:Y:S01]  /*74b0*/  SHF.L.U32 R3, R98, 0x1f, RZ ;  /* 0x0000001f62037819 */ /* 0x000fe200000006ff */
[----:B------:R-:W-:Y:S01]  /*74c0*/  IMAD.IADD R87, R100, 0x1, R111 ;  /* 0x0000000164577824 */ /* 0x000fe200078e026f */
[----:B------:R-:W-:Y:S01]  /*74d0*/  @!P4 LOP3.LUT R2, R2, 0x1, RZ, 0xc0, !PT ;  /* 0x000000010202c812 */ /* 0x000fe200078ec0ff */
[----:B------:R-:W-:Y:S01]  /*74e0*/  BSSY B1, `(.L_x_114) ;  /* 0x0000038000017945 */ /* 0x000fe20003800000 */
[----:B------:R-:W-:Y:S01]  /*74f0*/  IMAD.MOV.U32 R110, RZ, RZ, 0x1 ;  /* 0x00000001ff6e7424 */ /* 0x000fe200078e00ff */
[----:B------:R-:W-:Y:S02]  /*7500*/  CS2R R74, SRZ ;  /* 0x00000000004a7805 */ /* 0x000fe4000001ff00 */
[----:B------:R-:W-:Y:S01]  /*7510*/  ISETP.NE.U32.OR P5, PT, R2, 0x1, P4 ;  /* 0x000000010200780c */ /* 0x000fe200027a5470 */
[----:B------:R-:W-:Y:S01]  /*7520*/  IMAD.U32 R2, RZ, RZ, UR46 ;  /* 0x0000002eff027e24 */ /* 0x000fe2000f8e00ff */
[----:B------:R-:W-:Y:S01]  /*7530*/  LOP3.LUT P4, R93, R88, 0xff, RZ, 0xc0, !PT ;  /* 0x000000ff585d7812 */ /* 0x000fe2000788c0ff */
[----:B------:R-:W-:Y:S01]  /*7540*/  IMAD.IADD R86, R87, 0x1, R85 ;  /* 0x0000000157567824 */ /* 0x000fe200078e0255 */
[----:B------:R-:W-:Y:S01]  /*7550*/  P2R R109, PR, RZ, 0x20 ;  /* 0x00000020ff6d7803 */ /* 0x000fe20000000000 */
[----:B------:R-:W-:Y:S01]  /*7560*/  IMAD R39, R36, 0x40, R37 ;  /* 0x0000004024277824 */ /* 0x000fe200078e0225 */
[----:B------:R-:W-:Y:S01]  /*7570*/  LEA R0, R2, UR47, 0x3 ;  /* 0x0000002f02007c11 */ /* 0x000fe2000f8e18ff */
[----:B------:R-:W-:Y:S01]  /*7580*/  IMAD.U32 R113, RZ, RZ, UR46 ;  /* 0x0000002eff717e24 */ /* 0x000fe2000f8e00ff */
[----:B------:R-:W-:Y:S02]  /*7590*/  SEL R2, RZ, 0xffffffff, P0 ;  /* 0xffffffffff027807 */ /* 0x000fe40000000000 */
[----:B------:R-:W-:Y:S02]  /*75a0*/  CS2R R72, SRZ ;  /* 0x0000000000487805 */ /* 0x000fe4000001ff00 */
[----:B------:R-:W-:Y:S02]  /*75b0*/  CS2R R66, SRZ ;  /* 0x0000000000427805 */ /* 0x000fe4000001ff00 */
[----:B------:R-:W-:Y:S02]  /*75c0*/  CS2R R64, SRZ ;  /* 0x0000000000407805 */ /* 0x000fe4000001ff00 */
[----:B------:R-:W-:Y:S02]  /*75d0*/  @P1 SEL R2, R5, R2, !P4 ;  /* 0x0000000205021207 */ /* 0x000fe40006000000 */
[----:B------:R-:W-:Y:S02]  /*75e0*/  CS2R R58, SRZ ;  /* 0x00000000003a7805 */ /* 0x000fe4000001ff00 */
[----:B------:R-:W-:Y:S02]  /*75f0*/  @P5 SHF.L.U32 R7, R112, 0x1f, RZ ;  /* 0x0000001f70075819 */ /* 0x000fe400000006ff */
[----:B------:R-:W-:Y:S02]  /*7600*/  CS2R R56, SRZ ;  /* 0x0000000000387805 */ /* 0x000fe4000001ff00 */
[----:B------:R-:W-:Y:S02]  /*7610*/  LOP3.LUT R2, R2, 0x1, RZ, 0xc0, !PT ;  /* 0x0000000102027812 */ /* 0x000fe400078ec0ff */
[----:B------:R-:W-:Y:S01]  /*7620*/  CS2R R50, SRZ ;  /* 0x0000000000327805 */ /* 0x000fe2000001ff00 */
[----:B------:R-:W1:Y:S01]  /*7630*/  @P5 SYNCS.PHASECHK.TRANS64.TRYWAIT P3, [R0+URZ+0x90], R7 ;  /* 0x00009007000055a7 */ /* 0x000e6200080611ff */
[----:B------:R-:W-:Y:S02]  /*7640*/  CS2R R48, SRZ ;  /* 0x0000000000307805 */ /* 0x000fe4000001ff00 */
[----:B------:R-:W-:Y:S01]  /*7650*/  ISETP.NE.U32.AND P0, PT, R2, 0x1, PT ;  /* 0x000000010200780c */ /* 0x000fe20003f05070 */
[----:B------:R-:W-:Y:S02]  /*7660*/  IMAD.IADD R47, R87, 0x1, R84 ;  /* 0x00000001572f7824 */ /* 0x000fe400078e0254 */
[----:B------:R-:W-:Y:S01]  /*7670*/  IMAD.IADD R46, R99, 0x1, R86 ;  /* 0x00000001632e7824 */ /* 0x000fe200078e0256 */
[----:B------:R-:W-:Y:S01]  /*7680*/  P2R R114, PR, RZ, 0x1 ;  /* 0x00000001ff727803 */ /* 0x000fe20000000000 */
[----:B------:R2:W4:Y:S01]  /*7690*/  SYNCS.PHASECHK.TRANS64.TRYWAIT P2, [R92+URZ+0xf0], R3 ;  /* 0x0000f0035c0075a7 */ /* 0x00052200080411ff */
[----:B-1----:R-:W-:Y:S01]  /*76a0*/  @P5 SEL R110, RZ, 0x1, !P3 ;  /* 0x00000001ff6e5807 */ /* 0x002fe20005800000 */
[----:B--2---:R-:W-:Y:S06]  /*76b0*/  @!P5 BRA `(.L_x_115) ;  /* 0x000000000068d947 */ /* 0x004fec0003800000 */
[----:B------:R-:W-:Y:S01]  /*76c0*/  ISETP.NE.AND P0, PT, R110, RZ, PT ;  /* 0x000000ff6e00720c */ /* 0x000fe20003f05270 */
[----:B------:R-:W-:Y:S01]  /*76d0*/  BSSY B0, `(.L_x_116) ;  /* 0x000000d000007945 */ /* 0x000fe20003800000 */
[----:B------:R-:W-:Y:S02]  /*76e0*/  CS2R R50, SRZ ;  /* 0x0000000000327805 */ /* 0x000fe4000001ff00 */
[----:B------:R-:W-:Y:S02]  /*76f0*/  CS2R R48, SRZ ;  /* 0x0000000000307805 */ /* 0x000fe4000001ff00 */
[----:B------:R-:W-:Y:S02]  /*7700*/  CS2R R58, SRZ ;  /* 0x00000000003a7805 */ /* 0x000fe4000001ff00 */
[----:B------:R-:W-:Y:S02]  /*7710*/  CS2R R56, SRZ ;  /* 0x0000000000387805 */ /* 0x000fe4000001ff00 */
[----:B------:R-:W-:Y:S02]  /*7720*/  CS2R R66, SRZ ;  /* 0x0000000000427805 */ /* 0x000fe4000001ff00 */
[----:B------:R-:W-:Y:S02]  /*7730*/  CS2R R64, SRZ ;  /* 0x0000000000407805 */ /* 0x000fe4000001ff00 */
[----:B------:R-:W-:Y:S02]  /*7740*/  CS2R R74, SRZ ;  /* 0x00000000004a7805 */ /* 0x000fe4000001ff00 */
[----:B------:R-:W-:Y:S01]  /*7750*/  CS2R R72, SRZ ;  /* 0x0000000000487805 */ /* 0x000fe2000001ff00 */
[----:B------:R-:W-:Y:S06]  /*7760*/  @P0 BRA `(.L_x_117) ;  /* 0x00000000000c0947 */ /* 0x000fec0003800000 */
[----:B------:R-:W-:Y:S04]  /*7770*/  SHF.L.U32 R5, R112, 0x1f, RZ ;  /* 0x0000001f70057819 */ /* 0x000fe800000006ff */
[----:B------:R-:W1:Y:S02]  /*7780*/  SYNCS.PHASECHK.TRANS64.TRYWAIT P0, [R0+URZ+0x90], R5 ;  /* 0x00009005000075a7 */ /* 0x000e6400080011ff */
[----:B-1----:R-:W-:Y:S05]  /*7790*/  @!P0 BRA `(.L_x_118) ;  /* 0x0000002800008947 */ /* 0x002fea0003800000 */
.L_x_117:
[----:B------:R-:W-:Y:S05]  /*77a0*/  BSYNC B0 ;  /* 0x0000000000007941 */ /* 0x000fea0003800000 */
.L_x_116:
[----:B------:R-:W-:Y:S01]  /*77b0*/  ISETP.NE.AND P0, PT, R114, RZ, PT ;  /* 0x000000ff7200720c */ /* 0x000fe20003f05270 */
[----:B------:R-:W-:Y:S04]  /*77c0*/  UIADD3 UR4, UPT, UPT, UR46, 0x1, URZ ;  /* 0x000000012e047890 */ /* 0x000fe8000fffe0ff */
[----:B------:R-:W-:Y:S04]  /*77d0*/  UISETP.NE.AND UP0, UPT, UR4, 0x3, UPT ;  /* 0x000000030400788c */ /* 0x000fe8000bf05270 */
[----:B------:R-:W-:Y:S02]  /*77e0*/  USEL UR5, URZ, 0x1, UP0 ;  /* 0x00000001ff057887 */ /* 0x000fe40008000000 */
[----:B------:R-:W-:Y:S02]  /*77f0*/  USEL UR4, UR4, URZ, UP0 ;  /* 0x000000ff04047287 */ /* 0x000fe40008000000 */
[----:B------:R2:W1:Y:S02]  /*7800*/  @P0 LDS.128 R48, [R87] ;  /* 0x0000000057300984 */ /* 0x0004640000000c00 */
[----:B------:R-:W-:Y:S02]  /*7810*/  LOP3.LUT R112, R112, UR5, RZ, 0x3c, !PT ;  /* 0x0000000570707c12 */ /* 0x000fe4000f8e3cff */
[----:B------:R2:W1:Y:S01]  /*7820*/  @P0 LDS.128 R56, [R86+0x10] ;  /* 0x0000100056380984 */ /* 0x0004620000000c00 */
[----:B------:R-:W-:Y:S03]  /*7830*/  IMAD.U32 R113, RZ, RZ, UR4 ;  /* 0x00000004ff717e24 */ /* 0x000fe6000f8e00ff */
[----:B------:R2:W1:Y:S04]  /*7840*/  @P0 LDS.128 R64, [R47+0x20] ;  /* 0x000020002f400984 */ /* 0x0004680000000c00 */
[----:B------:R2:W1:Y:S02]  /*7850*/  @P0 LDS.128 R72, [R46+0x10] ;  /* 0x000010002e480984 */ /* 0x0004640000000c00 */
.L_x_115:
[----:B------:R-:W-:Y:S05]  /*7860*/  BSYNC B1 ;  /* 0x0000000000017941 */ /* 0x000fea0003800000 */
.L_x_114:
[----:B-1----:R-:W-:Y:S04]  /*7870*/  SHF.R.U32.HI R0, RZ, 0x15, R39 ;  /* 0x00000015ff007819 */ /* 0x002fe80000011627 */
[----:B------:R-:W-:Y:S01]  /*7880*/  LOP3.LUT P0, RZ, R0, 0x3, R89, 0x48, !PT ;  /* 0x0000000300ff7812 */ /* 0x000fe20007804859 */
[----:B------:R-:W-:Y:S01]  /*7890*/  @!UPT UIADD3 URZ, UPT, UPT, URZ, URZ, URZ ;  /* 0x000000fffffff290 */ /* 0x000fe2000fffe0ff */
[----:B----4-:R-:W-:Y:S11]  /*78a0*/  @P2 BRA `(.L_x_119) ;  /* 0x0000000000082947 */ /* 0x010ff60003800000 */
[----:B------:R-:W1:Y:S02]  /*78b0*/  SYNCS.PHASECHK.TRANS64.TRYWAIT P1, [R92+URZ+0xf0], R3 ;  /* 0x0000f0035c0075a7 */ /* 0x000e6400080211ff */
[----:B-1----:R-:W-:Y:S05]  /*78c0*/  @!P1 BRA `(.L_x_120) ;  /* 0x0000002400c89947 */ /* 0x002fea0003800000 */
.L_x_119:
[----:B------:R-:W-:Y:S05]  /*78d0*/  @!P0 BRA `(.L_x_121) ;  /* 0x0000000000408947 */ /* 0x000fea0003800000 */
[----:B------:R-:W4:Y:S01]  /*78e0*/  LDCU.64 UR8, c[0x4][0x70] ;  /* 0x01000e00ff0877ac */ /* 0x000f220008000a00 */
[----:B-1----:R-:W-:Y:S01]  /*78f0*/  MOV R3, 0x0 ;  /* 0x0000000000037802 */ /* 0x002fe20000000f00 */
[----:B------:R-:W-:Y:S02]  /*7900*/  HFMA2 R12, -RZ, RZ, 0, 5.9604644775390625e-08 ;  /* 0x00000001ff0c7431 */ /* 0x000fe400000001ff */
[----:B------:R-:W-:Y:S02]  /*7910*/  IMAD.MOV.U32 R8, RZ, RZ, 0x192 ;  /* 0x00000192ff087424 */ /* 0x000fe400078e00ff */
[----:B------:R-:W-:Y:S01]  /*7920*/  IMAD.MOV.U32 R13, RZ, RZ, RZ ;  /* 0x000000ffff0d7224 */ /* 0x000fe200078e00ff */
[----:B------:R-:W1:Y:S01]  /*7930*/  LDCU.64 UR6, c[0x4][0x78] ;  /* 0x01000f00ff0677ac */ /* 0x000e620008000a00 */
[----:B------:R-:W2:Y:S01]  /*7940*/  LDC.64 R2, c[0x4][R3] ;  /* 0x0100000003027b82 */ /* 0x000ea20000000a00 */
[----:B------:R-:W5:Y:S01]  /*7950*/  LDCU.64 UR4, c[0x4][0x10] ;  /* 0x01000200ff0477ac */ /* 0x000f620008000a00 */
[----:B----4-:R-:W-:Y:S01]  /*7960*/  MOV R5, UR9 ;  /* 0x0000000900057c02 */ /* 0x010fe20008000f00 */
[----:B------:R-:W-:Y:S01]  /*7970*/  IMAD.U32 R4, RZ, RZ, UR8 ;  /* 0x00000008ff047e24 */ /* 0x000fe2000f8e00ff */
[----:B-1----:R-:W-:Y:S01]  /*7980*/  MOV R7, UR7 ;  /* 0x0000000700077c02 */ /* 0x002fe20008000f00 */
[----:B------:R-:W-:Y:S01]  /*7990*/  IMAD.U32 R6, RZ, RZ, UR6 ;  /* 0x00000006ff067e24 */ /* 0x000fe2000f8e00ff */
[----:B-----5:R-:W-:Y:S01]  /*79a0*/  MOV R11, UR5 ;  /* 0x00000005000b7c02 */ /* 0x020fe20008000f00 */
[----:B------:R-:W-:Y:S02]  /*79b0*/  IMAD.U32 R10, RZ, RZ, UR4 ;  /* 0x00000004ff0a7e24 */ /* 0x000fe4000f8e00ff */
[----:B------:R-:W-:Y:S07]  /*79c0*/  LEPC R20, `(.L_x_121) ;  /* 0x000000001014794e */ /* 0x000fee0000000000 */
[----:B--23--:R-:W-:Y:S05]  /*79d0*/  CALL.ABS.NOINC R2 ;  /* 0x0000000002007343 */ /* 0x00cfea0003c00000 */
.L_x_121:
[C---:B------:R-:W-:Y:S01]  /*79e0*/  SHF.L.U32 R40, R48.reuse, 0x10, RZ ;  /* 0x0000001030287819 */ /* 0x040fe200000006ff */
[----:B------:R-:W-:Y:S05]  /*79f0*/  WARPSYNC.ALL ;  /* 0x0000000000007948 */ /* 0x000fea0003800000 */
[----:B------:R-:W-:Y:S01]  /*7a00*/  R2UR UR4, R39 ;  /* 0x00000000270472ca */ /* 0x000fe200000e0000 */
[----:B------:R-:W-:Y:S01]  /*7a10*/  BSSY.RECONVERGENT B0, `(.L_x_122) ;  /* 0x0000087000007945 */ /* 0x000fe20003800200 */
[----:B------:R-:W-:Y:S02]  /*7a20*/  LOP3.LUT R43, R48, 0xffff0000, RZ, 0xc0, !PT ;  /* 0xffff0000302b7812 */ /* 0x000fe400078ec0ff */
[----:B------:R-:W-:Y:S02]  /*7a30*/  SHF.L.U32 R42, R49, 0x10, RZ ;  /* 0x00000010312a7819 */ /* 0x000fe400000006ff */
[----:B------:R-:W-:Y:S02]  /*7a40*/  SHF.L.U32 R45, R51, 0x10, RZ ;  /* 0x00000010332d7819 */ /* 0x000fe400000006ff */
[----:B------:R-:W-:Y:S02]  /*7a50*/  LOP3.LUT R44, R75, 0xffff0000, RZ, 0xc0, !PT ;  /* 0xffff00004b2c7812 */ /* 0x000fe400078ec0ff */
[----:B------:R-:W-:Y:S03]  /*7a60*/  ISETP.NE.AND P0, PT, R101, RZ, PT ;  /* 0x000000ff6500720c */ /* 0x000fe60003f05270 */
[----:B------:R-:W3:Y:S02]  /*7a70*/  LDTM.x32 R4, tmem[UR4] ;  /* 0x00000004000479ee */ /* 0x000ee400082c0000 */
[C---:B---3--:R-:W-:Y:S01]  /*7a80*/  FMUL R0, R38.reuse, R4 ;  /* 0x0000000426007220 */ /* 0x048fe20000400000 */
[C---:B------:R-:W-:Y:S01]  /*7a90*/  FMUL R2, R38.reuse, R5 ;  /* 0x0000000526027220 */ /* 0x040fe20000400000 */
[C---:B-1----:R-:W-:Y:S01]  /*7aa0*/  FMUL R3, R38.reuse, R6 ;  /* 0x0000000626037220 */ /* 0x042fe20000400000 */
[----:B------:R-:W-:Y:S01]  /*7ab0*/  FMUL R7, R38, R7 ;  /* 0x0000000726077220 */ /* 0x000fe20000400000 */
[----:B------:R-:W-:Y:S01]  /*7ac0*/  FFMA R0, R41, R40, R0 ;  /* 0x0000002829007223 */ /* 0x000fe20000000000 */
[----:B------:R-:W-:Y:S01]  /*7ad0*/  LOP3.LUT R40, R49, 0xffff0000, RZ, 0xc0, !PT ;  /* 0xffff000031287812 */ /* 0x000fe200078ec0ff */
[C---:B------:R-:W-:Y:S01]  /*7ae0*/  FFMA R2, R41.reuse, R43, R2 ;  /* 0x0000002b29027223 */ /* 0x040fe20000000002 */
[C---:B------:R-:W-:Y:S01]  /*7af0*/  SHF.L.U32 R43, R50.reuse, 0x10, RZ ;  /* 0x00000010322b7819 */ /* 0x040fe200000006ff */
[C---:B------:R-:W-:Y:S01]  /*7b00*/  FFMA R3, R41.reuse, R42, R3 ;  /* 0x0000002a29037223 */ /* 0x040fe20000000003 */
[----:B------:R-:W-:Y:S01]  /*7b10*/  LOP3.LUT R42, R50, 0xffff0000, RZ, 0xc0, !PT ;  /* 0xffff0000322a7812 */ /* 0x000fe200078ec0ff */
[----:B------:R-:W-:Y:S01]  /*7b20*/  FMUL R4, R38, R8 ;  /* 0x0000000826047220 */ /* 0x000fe20000400000 */
[----:B------:R-:W-:Y:S01]  /*7b30*/  F2FP.BF16.F32.PACK_AB R52, R2, R0 ;  /* 0x000000000234723e */ /* 0x000fe200000010ff */
[----:B------:R-:W-:Y:S01]  /*7b40*/  FFMA R7, R41, R40, R7 ;  /* 0x0000002829077223 */ /* 0x000fe20000000007 */
[----:B------:R-:W-:Y:S01]  /*7b50*/  LOP3.LUT R40, R51, 0xffff0000, RZ, 0xc0, !PT ;  /* 0xffff000033287812 */ /* 0x000fe200078ec0ff */
[C---:B------:R-:W-:Y:S01]  /*7b60*/  FMUL R5, R38.reuse, R9 ;  /* 0x0000000926057220 */ /* 0x040fe20000400000 */
[C---:B------:R-:W-:Y:S01]  /*7b70*/  FMUL R6, R38.reuse, R10 ;  /* 0x0000000a26067220 */ /* 0x040fe20000400000 */
[----:B------:R-:W-:Y:S01]  /*7b80*/  FMUL R11, R38, R11 ;  /* 0x0000000b260b7220 */ /* 0x000fe20000400000 */
[----:B------:R-:W-:Y:S01]  /*7b90*/  F2FP.BF16.F32.PACK_AB R53, R7, R3 ;  /* 0x000000030735723e */ /* 0x000fe200000010ff */
[C---:B------:R-:W-:Y:S01]  /*7ba0*/  FFMA R4, R41.reuse, R43, R4 ;  /* 0x0000002b29047223 */ /* 0x040fe20000000004 */
[C---:B------:R-:W-:Y:S01]  /*7bb0*/  SHF.L.U32 R43, R56.reuse, 0x10, RZ ;  /* 0x00000010382b7819 */ /* 0x040fe200000006ff */
[----:B------:R-:W-:Y:S01]  /*7bc0*/  FFMA R5, R41, R42, R5 ;  /* 0x0000002a29057223 */ /* 0x000fe20000000005 */
[----:B------:R-:W-:Y:S01]  /*7bd0*/  LOP3.LUT R42, R57, 0xffff0000, RZ, 0xc0, !PT ;  /* 0xffff0000392a7812 */ /* 0x000fe200078ec0ff */
[----:B------:R-:W-:Y:S01]  /*7be0*/  FFMA R6, R41, R45, R6 ;  /* 0x0000002d29067223 */ /* 0x000fe20000000006 */
[----:B------:R-:W-:Y:S01]  /*7bf0*/  SHF.L.U32 R45, R57, 0x10, RZ ;  /* 0x00000010392d7819 */ /* 0x000fe200000006ff */
[----:B------:R-:W-:Y:S01]  /*7c00*/  FFMA R11, R41, R40, R11 ;  /* 0x00000028290b7223 */ /* 0x000fe2000000000b */
[----:B------:R-:W-:Y:S01]  /*7c10*/  LOP3.LUT R40, R56, 0xffff0000, RZ, 0xc0, !PT ;  /* 0xffff000038287812 */ /* 0x000fe200078ec0ff */
[C---:B------:R-:W-:Y:S01]  /*7c20*/  FMUL R8, R38.reuse, R12 ;  /* 0x0000000c26087220 */ /* 0x040fe20000400000 */
[----:B------:R-:W-:Y:S01]  /*7c30*/  F2FP.BF16.F32.PACK_AB R54, R5, R4 ;  /* 0x000000040536723e */ /* 0x000fe200000010ff */
[C---:B------:R-:W-:Y:S01]  /*7c40*/  FMUL R9, R38.reuse, R13 ;  /* 0x0000000d26097220 */ /* 0x040fe20000400000 */
[----:B------:R-:W-:Y:S01]  /*7c50*/  F2FP.BF16.F32.PACK_AB R55, R11, R6 ;  /* 0x000000060b37723e */ /* 0x000fe200000010ff */
[C---:B------:R-:W-:Y:S01]  /*7c60*/  FMUL R10, R38.reuse, R14 ;  /* 0x0000000e260a7220 */ /* 0x040fe20000400000 */
[----:B------:R-:W-:Y:S01]  /*7c70*/  FMUL R15, R38, R15 ;  /* 0x0000000f260f7220 */ /* 0x000fe20000400000 */
[----:B------:R-:W-:Y:S01]  /*7c80*/  FFMA R8, R41, R43, R8 ;  /* 0x0000002b29087223 */ /* 0x000fe20000000008 */
[----:B------:R-:W-:Y:S01]  /*7c90*/  SHF.L.U32 R43, R59, 0x10, RZ ;  /* 0x000000103b2b7819 */ /* 0x000fe200000006ff */
[C---:B------:R-:W-:Y:S01]  /*7ca0*/  FFMA R9, R41.reuse, R40, R9 ;  /* 0x0000002829097223 */ /* 0x040fe20000000009 */
[C---:B------:R-:W-:Y:S01]  /*7cb0*/  SHF.L.U32 R40, R58.reuse, 0x10, RZ ;  /* 0x000000103a287819 */ /* 0x040fe200000006ff */
        /* <DEDUP_REMOVED lines=8> */
[----:B------:R-:W-:Y:S01]  /*7d40*/  FMUL R14, R38, R18 ;  /* 0x00000012260e7220 */ /* 0x000fe20000400000 */
[----:B------:R-:W-:Y:S01]  /*7d50*/  FFMA R12, R41, R40, R12 ;  /* 0x00000028290c7223 */ /* 0x000fe2000000000c */
[----:B------:R-:W-:Y:S01]  /*7d60*/  LOP3.LUT R40, R59, 0xffff0000, RZ, 0xc0, !PT ;  /* 0xffff00003b287812 */ /* 0x000fe200078ec0ff */
[C---:B------:R-:W-:Y:S01]  /*7d70*/  FFMA R13, R41.reuse, R42, R13 ;  /* 0x0000002a290d7223 */ /* 0x040fe2000000000d */
[----:B------:R-:W-:Y:S01]  /*7d80*/  LOP3.LUT R42, R64, 0xffff0000, RZ, 0xc0, !PT ;  /* 0xffff0000402a7812 */ /* 0x000fe200078ec0ff */
[----:B------:R-:W-:Y:S01]  /*7d90*/  FMUL R19, R38, R19 ;  /* 0x0000001326137220 */ /* 0x000fe20000400000 */
[----:B------:R-:W-:Y:S01]  /*7da0*/  FFMA R14, R41, R43, R14 ;  /* 0x0000002b290e7223 */ /* 0x000fe2000000000e */
[----:B------:R-:W-:Y:S01]  /*7db0*/  SHF.L.U32 R43, R64, 0x10, RZ ;  /* 0x00000010402b7819 */ /* 0x000fe200000006ff */
[----:B------:R1:W-:Y:S01]  /*7dc0*/  STS.128 [R87], R52 ;  /* 0x0000003457007388 */ /* 0x0003e20000000c00 */
[----:B------:R-:W-:Y:S01]  /*7dd0*/  F2FP.BF16.F32.PACK_AB R62, R13, R12 ;  /* 0x0000000c0d3e723e */ /* 0x000fe200000010ff */
[C---:B------:R-:W-:Y:S01]  /*7de0*/  FMUL R16, R38.reuse, R20 ;  /* 0x0000001426107220 */ /* 0x040fe20000400000 */
        /* <DEDUP_REMOVED lines=8> */
[C---:B------:R-:W-:Y:S01]  /*7e70*/  FFMA R17, R41.reuse, R42, R17 ;  /* 0x0000002a29117223 */ /* 0x040fe20000000011 */
[----:B------:R-:W-:Y:S01]  /*7e80*/  FFMA R18, R41, R45, R18 ;  /* 0x0000002d29127223 */ /* 0x000fe20000000012 */
[----:B------:R1:W-:Y:S01]  /*7e90*/  STS.128 [R86+0x10], R60 ;  /* 0x0000103c56007388 */ /* 0x0003e20000000c00 */
[----:B------:R-:W-:Y:S01]  /*7ea0*/  SHF.L.U32 R45, R67, 0x10, RZ ;  /* 0x00000010432d7819 */ /* 0x000fe200000006ff */
[----:B------:R-:W-:Y:S01]  /*7eb0*/  FFMA R23, R41, R40, R23 ;  /* 0x0000002829177223 */ /* 0x000fe20000000017 */
[----:B------:R-:W-:Y:S01]  /*7ec0*/  LOP3.LUT R40, R66, 0xffff0000, RZ, 0xc0, !PT ;  /* 0xffff000042287812 */ /* 0x000fe200078ec0ff */
[C---:B------:R-:W-:Y:S01]  /*7ed0*/  FMUL R20, R38.reuse, R24 ;  /* 0x0000001826147220 */ /* 0x040fe20000400000 */
[----:B------:R-:W-:Y:S01]  /*7ee0*/  LOP3.LUT R42, R67, 0xffff0000, RZ, 0xc0, !PT ;  /* 0xffff0000432a7812 */ /* 0x000fe200078ec0ff */
[C---:B------:R-:W-:Y:S01]  /*7ef0*/  FMUL R21, R38.reuse, R25 ;  /* 0x0000001926157220 */ /* 0x040fe20000400000 */
[----:B------:R-:W-:Y:S01]  /*7f00*/  F2FP.BF16.F32.PACK_AB R68, R17, R16 ;  /* 0x000000101144723e */ /* 0x000fe200000010ff */
[C---:B------:R-:W-:Y:S01]  /*7f10*/  FMUL R22, R38.reuse, R26 ;  /* 0x0000001a26167220 */ /* 0x040fe20000400000 */
[----:B------:R-:W-:Y:S01]  /*7f20*/  FMUL R27, R38, R27 ;  /* 0x0000001b261b7220 */ /* 0x000fe20000400000 */
[C---:B------:R-:W-:Y:S01]  /*7f30*/  FFMA R20, R41.reuse, R43, R20 ;  /* 0x0000002b29147223 */ /* 0x040fe20000000014 */
[C---:B------:R-:W-:Y:S01]  /*7f40*/  FFMA R21, R41.reuse, R40, R21 ;  /* 0x0000002829157223 */ /* 0x040fe20000000015 */
[C---:B------:R-:W-:Y:S01]  /*7f50*/  FFMA R22, R41.reuse, R45, R22 ;  /* 0x0000002d29167223 */ /* 0x040fe20000000016 */
[----:B------:R-:W-:Y:S01]  /*7f60*/  FFMA R27, R41, R42, R27 ;  /* 0x0000002a291b7223 */ /* 0x000fe2000000001b */
[----:B------:R-:W-:Y:S01]  /*7f70*/  SHF.L.U32 R40, R72, 0x10, RZ ;  /* 0x0000001048287819 */ /* 0x000fe200000006ff */
[----:B------:R-:W-:Y:S01]  /*7f80*/  FMUL R24, R38, R28 ;  /* 0x0000001c26187220 */ /* 0x000fe20000400000 */
[----:B------:R-:W-:Y:S01]  /*7f90*/  LOP3.LUT R42, R72, 0xffff0000, RZ, 0xc0, !PT ;  /* 0xffff0000482a7812 */ /* 0x000fe200078ec0ff */
[C---:B------:R-:W-:Y:S01]  /*7fa0*/  FMUL R25, R38.reuse, R29 ;  /* 0x0000001d26197220 */ /* 0x040fe20000400000 */
[----:B------:R-:W-:Y:S01]  /*7fb0*/  SHF.L.U32 R43, R73, 0x10, RZ ;  /* 0x00000010492b7819 */ /* 0x000fe200000006ff */
[C---:B------:R-:W-:Y:S01]  /*7fc0*/  FMUL R26, R38.reuse, R30 ;  /* 0x0000001e261a7220 */ /* 0x040fe20000400000 */
[C---:B------:R-:W-:Y:S01]  /*7fd0*/  FFMA R24, R41.reuse, R40, R24 ;  /* 0x0000002829187223 */ /* 0x040fe20000000018 */
[----:B------:R-:W-:Y:S01]  /*7fe0*/  FFMA R25, R41, R42, R25 ;  /* 0x0000002a29197223 */ /* 0x000fe20000000019 */
[----:B------:R-:W-:Y:S01]  /*7ff0*/  LOP3.LUT R40, R73, 0xffff0000, RZ, 0xc0, !PT ;  /* 0xffff000049287812 */ /* 0x000fe200078ec0ff */
[----:B------:R-:W-:Y:S01]  /*8000*/  FFMA R26, R41, R43, R26 ;  /* 0x0000002b291a7223 */ /* 0x000fe2000000001a */
[----:B------:R-:W-:Y:S01]  /*8010*/  FMUL R31, R38, R31 ;  /* 0x0000001f261f7220 */ /* 0x000fe20000400000 */
[----:B------:R-:W-:Y:S01]  /*8020*/  SHF.L.U32 R43, R74, 0x10, RZ ;  /* 0x000000104a2b7819 */ /* 0x000fe200000006ff */
[----:B------:R-:W-:Y:S01]  /*8030*/  FMUL R28, R38, R32 ;  /* 0x00000020261c7220 */ /* 0x000fe20000400000 */
[----:B------:R-:W-:Y:S01]  /*8040*/  LOP3.LUT R42, R74, 0xffff0000, RZ, 0xc0, !PT ;  /* 0xffff00004a2a7812 */ /* 0x000fe200078ec0ff */
[C---:B------:R-:W-:Y:S01]  /*8050*/  FMUL R29, R38.reuse, R33 ;  /* 0x00000021261d7220 */ /* 0x040fe20000400000 */
[----:B------:R-:W-:Y:S01]  /*8060*/  SHF.L.U32 R45, R75, 0x10, RZ ;  /* 0x000000104b2d7819 */ /* 0x000fe200000006ff */
[C---:B------:R-:W-:Y:S01]  /*8070*/  FMUL R30, R38.reuse, R34 ;  /* 0x00000022261e7220 */ /* 0x040fe20000400000 */
[----:B------:R-:W-:Y:S01]  /*8080*/  FFMA R31, R41, R40, R31 ;  /* 0x00000028291f7223 */ /* 0x000fe2000000001f */
[----:B------:R-:W-:Y:S01]  /*8090*/  FMUL R35, R38, R35 ;  /* 0x0000002326237220 */ /* 0x000fe20000400000 */
[----:B------:R-:W-:Y:S01]  /*80a0*/  F2FP.BF16.F32.PACK_AB R69, R23, R18 ;  /* 0x000000121745723e */ /* 0x000fe200000010ff */
[----:B------:R-:W-:Y:S01]  /*80b0*/  FFMA R28, R41, R43, R28 ;  /* 0x0000002b291c7223 */ /* 0x000fe2000000001c */
[----:B------:R-:W-:Y:S01]  /*80c0*/  F2FP.BF16.F32.PACK_AB R70, R21, R20 ;  /* 0x000000141546723e */ /* 0x000fe200000010ff */
[----:B------:R-:W-:Y:S01]  /*80d0*/  FFMA R29, R41, R42, R29 ;  /* 0x0000002a291d7223 */ /* 0x000fe2000000001d */
[----:B------:R-:W-:Y:S01]  /*80e0*/  F2FP.BF16.F32.PACK_AB R71, R27, R22 ;  /* 0x000000161b47723e */ /* 0x000fe200000010ff */
[C---:B------:R-:W-:Y:S01]  /*80f0*/  FFMA R30, R41.reuse, R45, R30 ;  /* 0x0000002d291e7223 */ /* 0x040fe2000000001e */
[----:B------:R-:W-:Y:S01]  /*8100*/  FFMA R35, R41, R44, R35 ;  /* 0x0000002c29237223 */ /* 0x000fe20000000023 */
[----:B------:R-:W-:Y:S02]  /*8110*/  F2FP.BF16.F32.PACK_AB R104, R25, R24 ;  /* 0x000000181968723e */ /* 0x000fe400000010ff */
[----:B------:R1:W-:Y:S01]  /*8120*/  STS.128 [R47+0x20], R68 ;  /* 0x000020442f007388 */ /* 0x0003e20000000c00 */
[----:B------:R-:W-:Y:S02]  /*8130*/  F2FP.BF16.F32.PACK_AB R105, R31, R26 ;  /* 0x0000001a1f69723e */ /* 0x000fe400000010ff */
[----:B------:R-:W-:Y:S02]  /*8140*/  F2FP.BF16.F32.PACK_AB R106, R29, R28 ;  /* 0x0000001c1d6a723e */ /* 0x000fe400000010ff */
[----:B------:R-:W-:Y:S05]  /*8150*/  F2FP.BF16.F32.PACK_AB R107, R35, R30 ;  /* 0x0000001e236b723e */ /* 0x000fea00000010ff */
[----:B------:R1:W-:Y:S01]  /*8160*/  STS.128 [R46+0x10], R104 ;  /* 0x000010682e007388 */ /* 0x0003e20000000c00 */
[----:B------:R-:W-:Y:S01]  /*8170*/  @!PT LDS RZ, [RZ] ;  /* 0x00000000fffff984 */ /* 0x000fe20000000800 */
[----:B------:R-:W-:Y:S01]  /*8180*/  @!PT LDS RZ, [RZ] ;  /* 0x00000000fffff984 */ /* 0x000fe20000000800 */
[----:B------:R-:W-:Y:S01]  /*8190*/  @!PT LDS RZ, [RZ] ;  /* 0x00000000fffff984 */ /* 0x000fe20000000800 */
[----:B------:R-:W-:Y:S01]  /*81a0*/  @!PT LDS RZ, [RZ] ;  /* 0x00000000fffff984 */ /* 0x000fe20000000800 */
[----:B------:R3:W-:Y:S07]  /*81b0*/  MEMBAR.ALL.CTA ;  /* 0x0000000000007992 */ /* 0x0007ee0000008000 */
[----:B---3--:R-:W3:Y:S02]  /*81c0*/  FENCE.VIEW.ASYNC.S ;  /* 0x00000000000073c6 */ /* 0x008ee40000000000 */
[----:B---3--:R-:W-:Y:S06]  /*81d0*/  BAR.SYNC.DEFER_BLOCKING 0x1, 0x80 ;  /* 0x0042000000007b1d */ /* 0x008fec0000010000 */
[----:B------:R-:W-:Y:S05]  /*81e0*/  @P0 BRA `(.L_x_123) ;  /* 0x0000000000240947 */ /* 0x000fea0003800000 */
[----:B------:R-:W3:Y:S01]  /*81f0*/  LDCU.64 UR6, c[0x0][0x348] ;  /* 0x00006900ff0677ac */ /* 0x000ee20008000a00 */
[----:B------:R-:W-:Y:S01]  /*8200*/  R2UR UR5, R111 ;  /* 0x000000006f0572ca */ /* 0x000fe200000e0000 */
[----:B------:R-:W-:Y:S11]  /*8210*/  UMOV UR51, UR36 ;  /* 0x0000002400337c82 */ /* 0x000ff60008000000 */
[----:B------:R-:W-:Y:S01]  /*8220*/  @!UPT UIADD3 URZ, UPT, UPT, URZ, URZ, URZ ;  /* 0x000000fffffff290 */ /* 0x000fe2000fffe0ff */
[----:B------:R-:W-:Y:S02]  /*8230*/  UIADD3 UR48, UPT, UPT, UR47, 0x200, UR5 ;  /* 0x000002002f307890 */ /* 0x000fe4000fffe005 */
[----:B---3--:R-:W-:Y:S04]  /*8240*/  UIADD3 UR4, UP0, UPT, UR6, 0xa80, URZ ;  /* 0x00000a8006047890 */ /* 0x008fe8000ff1e0ff */
[----:B------:R-:W-:Y:S09]  /*8250*/  UIADD3.X UR5, UPT, UPT, URZ, UR7, URZ, UP0, !UPT ;  /* 0x00000007ff057290 */ /* 0x000ff200087fe4ff */
[----:B------:R3:W-:Y:S02]  /*8260*/  UTMASTG.3D [UR48], [UR4] ;  /* 0x00000030040073b5 */ /* 0x0007e40008010000 */
[----:B---3--:R0:W-:Y:S02]  /*8270*/  UTMACMDFLUSH ;  /* 0x00000000000079b7 */ /* 0x0081e40000000000 */
.L_x_123:
[----:B------:R-:W-:Y:S05]  /*8280*/  BSYNC.RECONVERGENT B0 ;  /* 0x0000000000007941 */ /* 0x000fea0003800200 */
.L_x_122:
[----:B------:R-:W-:Y:S01]  /*8290*/  UIADD3 UR44, UPT, UPT, UR46, 0x1, URZ ;  /* 0x000000012e2c7890 */ /* 0x000fe2000fffe0ff */
[----:B------:R-:W-:Y:S03]  /*82a0*/  BSSY.RECONVERGENT B0, `(.L_x_124) ;  /* 0x0000005000007945 */ /* 0x000fe60003800200 */
[----:B------:R-:W-:Y:S04]  /*82b0*/  UISETP.NE.AND UP0, UPT, UR44, 0x3, UPT ;  /* 0x000000032c00788c */ /* 0x000fe8000bf05270 */
[----:B------:R-:W-:Y:S01]  /*82c0*/  USEL UR45, UR44, URZ, UP0 ;  /* 0x000000ff2c2d7287 */ /* 0x000fe20008000000 */
[----:B------:R-:W-:Y:S11]  /*82d0*/  @P0 BRA `(.L_x_125) ;  /* 0x0000000000040947 */ /* 0x000ff60003800000 */
[----:B------:R-:W-:Y:S04]  /*82e0*/  DEPBAR.LE SB0, 0x1 ;  /* 0x000080400000791a */ /* 0x000fe80000000000 */
.L_x_125:
[----:B------:R-:W-:Y:S05]  /*82f0*/  BSYNC.RECONVERGENT B0 ;  /* 0x0000000000007941 */ /* 0x000fea0003800200 */
.L_x_124:
[----:B------:R-:W-:Y:S01]  /*8300*/  BAR.SYNC.DEFER_BLOCKING 0x1, 0x80 ;  /* 0x0042000000007b1d */ /* 0x000fe20000010000 */
[----:B------:R-:W-:Y:S01]  /*8310*/  ISETP.NE.AND P1, PT, R109, RZ, PT ;  /* 0x000000ff6d00720c */ /* 0x000fe20003f25270 */
[----:B------:R-:W-:Y:S01]  /*8320*/  UISETP.NE.AND UP0, UPT, UR53, URZ, UPT ;  /* 0x000000ff3500728c */ /* 0x000fe2000bf05270 */
[----:B------:R-:W-:Y:S11]  /*8330*/  LEA R2, R113, UR47, 0x3 ;  /* 0x0000002f71027c11 */ /* 0x000ff6000f8e18ff */
[----:B------:R-:W-:Y:S01]  /*8340*/  @P1 SHF.L.U32 R3, R112, 0x1f, RZ ;  /* 0x0000001f70031819 */ /* 0x000fe200000006ff */
[----:B------:R-:W-:Y:S06]  /*8350*/  BRA.U !UP0, `(.L_x_126) ;  /* 0x0000000108247547 */ /* 0x000fec000b800000 */
[----:B------:R-:W-:Y:S01]  /*8360*/  IMAD.U32 R5, RZ, RZ, UR52 ;  /* 0x00000034ff057e24 */ /* 0x000fe2000f8e00ff */
[----:B------:R-:W-:Y:S01]  /*8370*/  MOV R0, UR60 ;  /* 0x0000003c00007c02 */ /* 0x000fe20008000f00 */
[----:B------:R-:W-:Y:S03]  /*8380*/  UIADD3 UR4, UPT, UPT, UR52, 0x1, URZ ;  /* 0x0000000134047890 */ /* 0x000fe6000fffe0ff */
[----:B------:R-:W-:Y:S01]  /*8390*/  @P1 LEA R5, R5, UR47, 0x3 ;  /* 0x0000002f05051c11 */ /* 0x000fe2000f8e18ff */
[----:B------:R-:W-:Y:S04]  /*83a0*/  UISETP.NE.AND UP0, UPT, UR4, 0x3, UPT ;  /* 0x000000030400788c */ /* 0x000fe8000bf05270 */
[----:B------:R-:W-:Y:S01]  /*83b0*/  @P1 VIADD R5, R5, 0xa8 ;  /* 0x000000a805051836 */ /* 0x000fe20000000000 */
[----:B------:R-:W-:Y:S04]  /*83c0*/  USEL UR52, UR4, URZ, UP0 ;  /* 0x000000ff04347287 */ /* 0x000fe80008000000 */
[----:B------:R-:W-:Y:S04]  /*83d0*/  @P1 PRMT R0, R0, 0x654, R5 ;  /* 0x0000065400001816 */ /* 0x000fe80000000005 */
[----:B------:R3:W-:Y:S04]  /*83e0*/  @P1 SYNCS.ARRIVE.TRANS64.RED.A1T0 RZ, [R0+URZ], RZ ;  /* 0x000000ff00ff19a7 */ /* 0x0007e800081004ff */
.L_x_126:
[----:B------:R-:W4:Y:S01]  /*83f0*/  @P1 SYNCS.PHASECHK.TRANS64.TRYWAIT P0, [R2+URZ+0x90], R3 ;  /* 0x00009003020015a7 */ /* 0x000f2200080011ff */
[----:B------:R-:W-:Y:S01]  /*8400*/  BSSY B1, `(.L_x_127) ;  /* 0x0000015000017945 */ /* 0x000fe20003800000 */
[----:B----4-:R-:W-:Y:S03]  /*8410*/  @P1 SEL R110, RZ, 0x1, !P0 ;  /* 0x00000001ff6e1807 */ /* 0x010fe60004000000 */
[----:B------:R-:W-:Y:S05]  /*8420*/  @!P1 BRA `(.L_x_128) ;  /* 0x0000000000489947 */ /* 0x000fea0003800000 */
[----:B------:R-:W-:Y:S01]  /*8430*/  ISETP.NE.AND P1, PT, R114, RZ, PT ;  /* 0x000000ff7200720c */ /* 0x000fe20003f25270 */
[----:B------:R-:W-:Y:S01]  /*8440*/  BSSY B0, `(.L_x_129) ;  /* 0x000000a000007945 */ /* 0x000fe20003800000 */
[----:B------:R-:W-:Y:S11]  /*8450*/  ISETP.NE.AND P0, PT, R110, RZ, PT ;  /* 0x000000ff6e00720c */ /* 0x000ff60003f05270 */
[----:B------:R-:W-:Y:S04]  /*8460*/  @P1 IMAD R113, R113, 0x2000, R100 ;  /* 0x0000200071711824 */ /* 0x000fe800078e0264 */
[----:B------:R-:W-:Y:S01]  /*8470*/  @P1 IMAD.IADD R4, R85, 0x1, R113 ;  /* 0x0000000155041824 */ /* 0x000fe200078e0271 */
[----:B------:R-:W-:Y:S03]  /*8480*/  @P1 IADD3 R3, PT, PT, R84, R113, RZ ;  /* 0x0000007154031210 */ /* 0x000fe60007ffe0ff */
[----:B---3--:R-:W-:Y:S01]  /*8490*/  @P1 IMAD.IADD R0, R99, 0x1, R4 ;  /* 0x0000000163001824 */ /* 0x008fe200078e0204 */
[----:B------:R-:W-:Y:S06]  /*84a0*/  @P0 BRA `(.L_x_130) ;  /* 0x00000000000c0947 */ /* 0x000fec0003800000 */
[----:B------:R-:W-:Y:S04]  /*84b0*/  SHF.L.U32 R5, R112, 0x1f, RZ ;  /* 0x0000001f70057819 */ /* 0x000fe800000006ff */
[----:B------:R-:W3:Y:S02]  /*84c0*/  SYNCS.PHASECHK.TRANS64.TRYWAIT P0, [R2+URZ+0x90], R5 ;  /* 0x00009005020075a7 */ /* 0x000ee400080011ff */
[----:B---3--:R-:W-:Y:S05]  /*84d0*/  @!P0 BRA `(.L_x_131) ;  /* 0x0000001800d88947 */ /* 0x008fea0003800000 */
.L_x_130:
[----:B------:R-:W-:Y:S05]  /*84e0*/  BSYNC B0 ;  /* 0x0000000000007941 */ /* 0x000fea0003800000 */
.L_x_129:
[----:B------:R-:W-:Y:S11]  /*84f0*/  ISETP.NE.AND P0, PT, R114, RZ, PT ;  /* 0x000000ff7200720c */ /* 0x000ff60003f05270 */
[----:B------:R-:W-:Y:S02]  /*8500*/  @!UPT UIADD3 URZ, UPT, UPT, URZ, URZ, URZ ;  /* 0x000000fffffff290 */ /* 0x000fe4000fffe0ff */
[----:B------:R4:W1:Y:S04]  /*8510*/  @P0 LDS.128 R48, [R113] ;  /* 0x0000000071300984 */ /* 0x0008680000000c00 */
[----:B------:R4:W1:Y:S04]  /*8520*/  @P0 LDS.128 R64, [R3+0x20] ;  /* 0x0000200003400984 */ /* 0x0008680000000c00 */
[----:B------:R4:W1:Y:S04]  /*8530*/  @P0 LDS.128 R56, [R4+0x10] ;  /* 0x0000100004380984 */ /* 0x0008680000000c00 */
[----:B------:R4:W1:Y:S02]  /*8540*/  @P0 LDS.128 R72, [R0+0x10] ;  /* 0x0000100000480984 */ /* 0x0008640000000c00 */
.L_x_128:
[----:B------:R-:W-:Y:S05]  /*8550*/  BSYNC B1 ;  /* 0x0000000000017941 */ /* 0x000fea0003800000 */
.L_x_127:
[----:B---34-:R-:W-:Y:S05]  /*8560*/  VIADD R0, R39, 0x20 ;  /* 0x0000002027007836 */ /* 0x018fea0000000000 */
[----:B------:R-:W-:Y:S04]  /*8570*/  SHF.R.U32.HI R0, RZ, 0x15, R0 ;  /* 0x00000015ff007819 */ /* 0x000fe80000011600 */
[----:B------:R-:W-:Y:S11]  /*8580*/  LOP3.LUT P0, RZ, R0, 0x3, R89, 0x48, !PT ;  /* 0x0000000300ff7812 */ /* 0x000ff60007804859 */
[----:B------:R-:W-:Y:S02]  /*8590*/  @!UPT UIADD3 URZ, UPT, UPT, URZ, URZ, URZ ;  /* 0x000000fffffff290 */ /* 0x000fe4000fffe0ff */
[----:B------:R-:W-:Y:S05]  /*85a0*/  @!P0 BRA `(.L_x_132) ;  /* 0x0000000000408947 */ /* 0x000fea0003800000 */
[----:B------:R-:W3:Y:S01]  /*85b0*/  LDCU.64 UR8, c[0x4][0x70] ;  /* 0x01000e00ff0877ac */ /* 0x000ee20008000a00 */
[----:B------:R-:W-:Y:S01]  /*85c0*/  MOV R3, 0x0 ;  /* 0x0000000000037802 */ /* 0x000fe20000000f00 */
[----:B------:R-:W-:Y:S02]  /*85d0*/  HFMA2 R12, -RZ, RZ, 0, 5.9604644775390625e-08 ;  /* 0x00000001ff0c7431 */ /* 0x000fe400000001ff */
[----:B------:R-:W-:Y:S02]  /*85e0*/  IMAD.MOV.U32 R8, RZ, RZ, 0x192 ;  /* 0x00000192ff087424 */ /* 0x000fe400078e00ff */
[----:B------:R-:W-:Y:S01]  /*85f0*/  IMAD.MOV.U32 R13, RZ, RZ, RZ ;  /* 0x000000ffff0d7224 */ /* 0x000fe200078e00ff */
[----:B------:R-:W4:Y:S01]  /*8600*/  LDCU.64 UR6, c[0x4][0x78] ;  /* 0x01000f00ff0677ac */ /* 0x000f220008000a00 */
[----:B------:R-:W1:Y:S01]  /*8610*/  LDC.64 R2, c[0x4][R3] ;  /* 0x0100000003027b82 */ /* 0x000e620000000a00 */
[----:B------:R-:W5:Y:S01]  /*8620*/  LDCU.64 UR4, c[0x4][0x10] ;  /* 0x01000200ff0477ac */ /* 0x000f620008000a00 */
[----:B---3--:R-:W-:Y:S01]  /*8630*/  MOV R5, UR9 ;  /* 0x0000000900057c02 */ /* 0x008fe20008000f00 */
[----:B------:R-:W-:Y:S01]  /*8640*/  IMAD.U32 R4, RZ, RZ, UR8 ;  /* 0x00000008ff047e24 */ /* 0x000fe2000f8e00ff */
[----:B----4-:R-:W-:Y:S01]  /*8650*/  MOV R7, UR7 ;  /* 0x0000000700077c02 */ /* 0x010fe20008000f00 */
[----:B------:R-:W-:Y:S01]  /*8660*/  IMAD.U32 R6, RZ, RZ, UR6 ;  /* 0x00000006ff067e24 */ /* 0x000fe2000f8e00ff */
[----:B-----5:R-:W-:Y:S01]  /*8670*/  MOV R11, UR5 ;  /* 0x00000005000b7c02 */ /* 0x020fe20008000f00 */
[----:B------:R-:W-:Y:S02]  /*8680*/  IMAD.U32 R10, RZ, RZ, UR4 ;  /* 0x00000004ff0a7e24 */ /* 0x000fe4000f8e00ff */
[----:B------:R-:W-:Y:S07]  /*8690*/  LEPC R20, `(.L_x_132) ;  /* 0x000000001014794e */ /* 0x000fee0000000000 */
[----:B-12---:R-:W-:Y:S05]  /*86a0*/  CALL.ABS.NOINC R2 ;  /* 0x0000000002007343 */ /* 0x006fea0003c00000 */
.L_x_132:
[----:B------:R-:W-:Y:S01]  /*86b0*/  ISETP.NE.AND P0, PT, R101, RZ, PT ;  /* 0x000000ff6500720c */ /* 0x000fe20003f05270 */
[----:B------:R-:W-:Y:S05]  /*86c0*/  WARPSYNC.ALL ;  /* 0x0000000000007948 */ /* 0x000fea0003800000 */
[----:B------:R-:W-:Y:S01]  /*86d0*/  R2UR UR4, R39 ;  /* 0x00000000270472ca */ /* 0x000fe200000e0000 */
[----:B------:R-:W-:Y:S01]  /*86e0*/  BSSY.RECONVERGENT B0, `(.L_x_133) ;  /* 0x0000090000007945 */ /* 0x000fe20003800200 */
[C---:B-1----:R-:W-:Y:S02]  /*86f0*/  SHF.L.U32 R40, R48.reuse, 0x10, RZ ;  /* 0x0000001030287819 */ /* 0x042fe400000006ff */
[----:B------:R-:W-:Y:S02]  /*8700*/  LOP3.LUT R42, R48, 0xffff0000, RZ, 0xc0, !PT ;  /* 0xffff0000302a7812 */ /* 0x000fe400078ec0ff */
[C---:B------:R-:W-:Y:S02]  /*8710*/  SHF.L.U32 R43, R49.reuse, 0x10, RZ ;  /* 0x00000010312b7819 */ /* 0x040fe400000006ff */
[----:B------:R-:W-:Y:S02]  /*8720*/  LOP3.LUT R44, R49, 0xffff0000, RZ, 0xc0, !PT ;  /* 0xffff0000312c7812 */ /* 0x000fe400078ec0ff */
[C---:B------:R-:W-:Y:S02]  /*8730*/  SHF.L.U32 R45, R50.reuse, 0x10, RZ ;  /* 0x00000010322d7819 */ /* 0x040fe400000006ff */
[----:B--2---:R-:W-:Y:S01]  /*8740*/  LOP3.LUT R46, R50, 0xffff0000, RZ, 0xc0, !PT ;  /* 0xffff0000322e7812 */ /* 0x004fe200078ec0ff */
[----:B------:R-:W1:Y:S01]  /*8750*/  LDTM.x32 R4, tmem[UR4+0x20] ;  /* 0x00002004000479ee */ /* 0x000e6200082c0000 */
[C---:B------:R-:W-:Y:S01]  /*8760*/  SHF.L.U32 R47, R51.reuse, 0x10, RZ ;  /* 0x00000010332f7819 */ /* 0x040fe200000006ff */
[----:B------:R-:W-:Y:S01]  /*8770*/  USHF.L.U32 UR4, UR45, 0xd, URZ ;  /* 0x0000000d2d047899 */ /* 0x000fe200080006ff */
[----:B------:R-:W-:Y:S01]  /*8780*/  LOP3.LUT R48, R51, 0xffff0000, RZ, 0xc0, !PT ;  /* 0xffff000033307812 */ /* 0x000fe200078ec0ff */
[----:B------:R-:W-:Y:S01]  /*8790*/  NOP ;  /* 0x0000000000007918 */ /* 0x000fe20000000000 */
[C---:B------:R-:W-:Y:S02]  /*87a0*/  SHF.L.U32 R49, R56.reuse, 0x10, RZ ;  /* 0x0000001038317819 */ /* 0x040fe400000006ff */
[----:B------:R-:W-:Y:S02]  /*87b0*/  LOP3.LUT R51, R56, 0xffff0000, RZ, 0xc0, !PT ;  /* 0xffff000038337812 */ /* 0x000fe400078ec0ff */
[C---:B------:R-:W-:Y:S02]  /*87c0*/  SHF.L.U32 R50, R57.reuse, 0x10, RZ ;  /* 0x0000001039327819 */ /* 0x040fe400000006ff */
[----:B------:R-:W-:Y:S02]  /*87d0*/  LOP3.LUT R52, R57, 0xffff0000, RZ, 0xc0, !PT ;  /* 0xffff000039347812 */ /* 0x000fe400078ec0ff */
[----:B------:R-:W-:Y:S02]  /*87e0*/  IADD3 R111, PT, PT, R100, UR4, RZ ;  /* 0x00000004646f7c10 */ /* 0x000fe4000fffe0ff */
[C---:B------:R-:W-:Y:S02]  /*87f0*/  SHF.L.U32 R53, R58.reuse, 0x10, RZ ;  /* 0x000000103a357819 */ /* 0x040fe400000006ff */
[----:B------:R-:W-:Y:S02]  /*8800*/  LOP3.LUT R54, R58, 0xffff0000, RZ, 0xc0, !PT ;  /* 0xffff00003a367812 */ /* 0x000fe400078ec0ff */
[C---:B------:R-:W-:Y:S02]  /*8810*/  SHF.L.U32 R55, R59.reuse, 0x10, RZ ;  /* 0x000000103b377819 */ /* 0x040fe400000006ff */
[----:B------:R-:W-:Y:S02]  /*8820*/  IADD3 R92, PT, PT, R92, 0x100, RZ ;  /* 0x000001005c5c7810 */ /* 0x000fe40007ffe0ff */
[----:B------:R-:W-:Y:S01]  /*8830*/  LOP3.LUT R56, R59, 0xffff0000, RZ, 0xc0, !PT ;  /* 0xffff00003b387812 */ /* 0x000fe200078ec0ff */
[C---:B-1----:R-:W-:Y:S01]  /*8840*/  FMUL R4, R38.reuse, R4 ;  /* 0x0000000426047220 */ /* 0x042fe20000400000 */
[----:B------:R-:W-:Y:S01]  /*8850*/  IADD3 R110, PT, PT, R85, R111, RZ ;  /* 0x0000006f556e7210 */ /* 0x000fe20007ffe0ff */
[----:B------:R-:W-:Y:S01]  /*8860*/  FMUL R5, R38, R5 ;  /* 0x0000000526057220 */ /* 0x000fe20000400000 */
[----:B------:R-:W-:Y:S01]  /*8870*/  SHF.L.U32 R57, R64, 0x10, RZ ;  /* 0x0000001040397819 */ /* 0x000fe200000006ff */
[----:B------:R-:W-:Y:S01]  /*8880*/  FMUL R6, R38, R6 ;  /* 0x0000000626067220 */ /* 0x000fe20000400000 */
[----:B------:R-:W-:Y:S01]  /*8890*/  IADD3 R111, PT, PT, R84, R111, RZ ;  /* 0x0000006f546f7210 */ /* 0x000fe20007ffe0ff */
[----:B------:R-:W-:Y:S01]  /*88a0*/  FMUL R7, R38, R7 ;  /* 0x0000000726077220 */ /* 0x000fe20000400000 */
[----:B------:R-:W-:Y:S01]  /*88b0*/  LOP3.LUT R58, R64, 0xffff0000, RZ, 0xc0, !PT ;  /* 0xffff0000403a7812 */ /* 0x000fe200078ec0ff */
[----:B------:R-:W-:Y:S01]  /*88c0*/  FFMA R4, R41, R40, R4 ;  /* 0x0000002829047223 */ /* 0x000fe20000000004 */
[----:B------:R-:W-:Y:S01]  /*88d0*/  SHF.L.U32 R59, R65, 0x10, RZ ;  /* 0x00000010413b7819 */ /* 0x000fe200000006ff */
[----:B------:R-:W-:Y:S01]  /*88e0*/  FMUL R8, R38, R8 ;  /* 0x0000000826087220 */ /* 0x000fe20000400000 */
[----:B------:R-:W-:Y:S01]  /*88f0*/  LOP3.LUT R92, R92, 0xfefffff8, RZ, 0xc0, !PT ;  /* 0xfefffff85c5c7812 */ /* 0x000fe200078ec0ff */
[----:B------:R-:W-:Y:S01]  /*8900*/  FFMA R5, R41, R42, R5 ;  /* 0x0000002a29057223 */ /* 0x000fe20000000005 */
[----:B------:R-:W-:Y:S01]  /*8910*/  LOP3.LUT R60, R65, 0xffff0000, RZ, 0xc0, !PT ;  /* 0xffff0000413c7812 */ /* 0x000fe200078ec0ff */
[----:B------:R-:W-:Y:S01]  /*8920*/  FMUL R9, R38, R9 ;  /* 0x0000000926097220 */ /* 0x000fe20000400000 */
[----:B------:R-:W-:Y:S01]  /*8930*/  SHF.L.U32 R61, R66, 0x10, RZ ;  /* 0x00000010423d7819 */ /* 0x000fe200000006ff */
[----:B------:R1:W-:Y:S01]  /*8940*/  SYNCS.ARRIVE.TRANS64.RED.A1T0 RZ, [R92+URZ], RZ ;  /* 0x000000ff5cff79a7 */ /* 0x0003e200081004ff */
[----:B------:R-:W-:Y:S01]  /*8950*/  F2FP.BF16.F32.PACK_AB R84, R5, R4 ;  /* 0x000000040554723e */ /* 0x000fe200000010ff */
[----:B------:R-:W-:Y:S01]  /*8960*/  FFMA R6, R41, R43, R6 ;  /* 0x0000002b29067223 */ /* 0x000fe20000000006 */
[----:B------:R-:W-:Y:S01]  /*8970*/  IADD3 R120, PT, PT, R99, R110, RZ ;  /* 0x0000006e63787210 */ /* 0x000fe20007ffe0ff */
[C---:B------:R-:W-:Y:S01]  /*8980*/  FFMA R7, R41.reuse, R44, R7 ;  /* 0x0000002c29077223 */ /* 0x040fe20000000007 */
[C---:B------:R-:W-:Y:S01]  /*8990*/  FFMA R8, R41.reuse, R45, R8 ;  /* 0x0000002d29087223 */ /* 0x040fe20000000008 */
[----:B------:R-:W-:Y:S01]  /*89a0*/  FFMA R9, R41, R46, R9 ;  /* 0x0000002e29097223 */ /* 0x000fe20000000009 */
[----:B------:R-:W-:Y:S01]  /*89b0*/  FMUL R10, R38, R10 ;  /* 0x0000000a260a7220 */ /* 0x000fe20000400000 */
[----:B------:R-:W-:Y:S01]  /*89c0*/  LOP3.LUT R62, R66, 0xffff0000, RZ, 0xc0, !PT ;  /* 0xffff0000423e7812 */ /* 0x000fe200078ec0ff */
[C---:B------:R-:W-:Y:S01]  /*89d0*/  FMUL R11, R38.reuse, R11 ;  /* 0x0000000b260b7220 */ /* 0x040fe20000400000 */
[----:B------:R-:W-:Y:S01]  /*89e0*/  F2FP.BF16.F32.PACK_AB R85, R7, R6 ;  /* 0x000000060755723e */ /* 0x000fe200000010ff */
[----:B------:R-:W-:Y:S01]  /*89f0*/  FFMA R10, R41, R47, R10 ;  /* 0x0000002f290a7223 */ /* 0x000fe2000000000a */
[----:B------:R-:W-:Y:S01]  /*8a00*/  F2FP.BF16.F32.PACK_AB R86, R9, R8 ;  /* 0x000000080956723e */ /* 0x000fe200000010ff */
[----:B------:R-:W-:Y:S01]  /*8a10*/  FFMA R11, R41, R48, R11 ;  /* 0x00000030290b7223 */ /* 0x000fe2000000000b */
[C---:B------:R-:W-:Y:S01]  /*8a20*/  FMUL R0, R38.reuse, R12 ;  /* 0x0000000c26007220 */ /* 0x040fe20000400000 */
[C---:B------:R-:W-:Y:S01]  /*8a30*/  FMUL R2, R38.reuse, R13 ;  /* 0x0000000d26027220 */ /* 0x040fe20000400000 */
[C---:B------:R-:W-:Y:S01]  /*8a40*/  FMUL R3, R38.reuse, R14 ;  /* 0x0000000e26037220 */ /* 0x040fe20000400000 */
[----:B------:R-:W-:Y:S01]  /*8a50*/  SHF.L.U32 R63, R67, 0x10, RZ ;  /* 0x00000010433f7819 */ /* 0x000fe200000006ff */
[----:B------:R-:W-:Y:S01]  /*8a60*/  FFMA R0, R41, R49, R0 ;  /* 0x0000003129007223 */ /* 0x000fe20000000000 */
[----:B------:R-:W-:Y:S01]  /*8a70*/  F2FP.BF16.F32.PACK_AB R87, R11, R10 ;  /* 0x0000000a0b57723e */ /* 0x000fe200000010ff */
[----:B------:R-:W-:Y:S01]  /*8a80*/  FFMA R2, R41, R51, R2 ;  /* 0x0000003329027223 */ /* 0x000fe20000000002 */
[C---:B------:R-:W-:Y:S01]  /*8a90*/  FMUL R15, R38.reuse, R15 ;  /* 0x0000000f260f7220 */ /* 0x040fe20000400000 */
[C---:B------:R-:W-:Y:S01]  /*8aa0*/  FMUL R12, R38.reuse, R16 ;  /* 0x00000010260c7220 */ /* 0x040fe20000400000 */
[----:B------:R-:W-:Y:S01]  /*8ab0*/  FMUL R13, R38, R17 ;  /* 0x00000011260d7220 */ /* 0x000fe20000400000 */
[----:B------:R1:W-:Y:S01]  /*8ac0*/  STS.128 [R100+UR4], R84 ;  /* 0x0000005464007988 */ /* 0x0003e20008000c04 */
[----:B------:R-:W-:Y:S01]  /*8ad0*/  LOP3.LUT R64, R67, 0xffff0000, RZ, 0xc0, !PT ;  /* 0xffff000043407812 */ /* 0x000fe200078ec0ff */
[C---:B------:R-:W-:Y:S01]  /*8ae0*/  FFMA R3, R41.reuse, R50, R3 ;  /* 0x0000003229037223 */ /* 0x040fe20000000003 */
[----:B------:R-:W-:Y:S01]  /*8af0*/  SHF.L.U32 R65, R72, 0x10, RZ ;  /* 0x0000001048417819 */ /* 0x000fe200000006ff */
[C---:B------:R-:W-:Y:S01]  /*8b00*/  FFMA R15, R41.reuse, R52, R15 ;  /* 0x00000034290f7223 */ /* 0x040fe2000000000f */
[----:B------:R-:W-:Y:S01]  /*8b10*/  F2FP.BF16.F32.PACK_AB R104, R2, R0 ;  /* 0x000000000268723e */ /* 0x000fe200000010ff */
[C---:B------:R-:W-:Y:S01]  /*8b20*/  FFMA R12, R41.reuse, R53, R12 ;  /* 0x00000035290c7223 */ /* 0x040fe2000000000c */
[C---:B------:R-:W-:Y:S01]  /*8b30*/  FFMA R13, R41.reuse, R54, R13 ;  /* 0x00000036290d7223 */ /* 0x040fe2000000000d */
[C---:B------:R-:W-:Y:S01]  /*8b40*/  FMUL R14, R38.reuse, R18 ;  /* 0x00000012260e7220 */ /* 0x040fe20000400000 */
[C---:B------:R-:W-:Y:S01]  /*8b50*/  FMUL R19, R38.reuse, R19 ;  /* 0x0000001326137220 */ /* 0x040fe20000400000 */
[C---:B------:R-:W-:Y:S01]  /*8b60*/  FMUL R16, R38.reuse, R20 ;  /* 0x0000001426107220 */ /* 0x040fe20000400000 */
[C---:B------:R-:W-:Y:S01]  /*8b70*/  FMUL R17, R38.reuse, R21 ;  /* 0x0000001526117220 */ /* 0x040fe20000400000 */
[C---:B------:R-:W-:Y:S01]  /*8b80*/  FFMA R14, R41.reuse, R55, R14 ;  /* 0x00000037290e7223 */ /* 0x040fe2000000000e */
        /* <DEDUP_REMOVED lines=9> */
[----:B------:R-:W-:Y:S01]  /*8c20*/  FFMA R23, R41, R60, R23 ;  /* 0x0000003c29177223 */ /* 0x000fe20000000017 */
[C---:B------:R-:W-:Y:S01]  /*8c30*/  FMUL R27, R38.reuse, R27 ;  /* 0x0000001b261b7220 */ /* 0x040fe20000400000 */
[----:B------:R-:W-:Y:S01]  /*8c40*/  F2FP.BF16.F32.PACK_AB R105, R15, R3 ;  /* 0x000000030f69723e */ /* 0x000fe200000010ff */
[----:B------:R-:W-:Y:S01]  /*8c50*/  FFMA R20, R41, R61, R20 ;  /* 0x0000003d29147223 */ /* 0x000fe20000000014 */
[----:B------:R-:W-:Y:S01]  /*8c60*/  F2FP.BF16.F32.PACK_AB R106, R13, R12 ;  /* 0x0000000c0d6a723e */ /* 0x000fe200000010ff */
[----:B------:R-:W-:Y:S01]  /*8c70*/  FMUL R24, R38, R28 ;  /* 0x0000001c26187220 */ /* 0x000fe20000400000 */
[----:B------:R-:W-:Y:S01]  /*8c80*/  F2FP.BF16.F32.PACK_AB R107, R19, R14 ;  /* 0x0000000e136b723e */ /* 0x000fe200000010ff */
[----:B------:R-:W-:Y:S01]  /*8c90*/  FFMA R21, R41, R62, R21 ;  /* 0x0000003e29157223 */ /* 0x000fe20000000015 */
[----:B------:R-:W-:Y:S01]  /*8ca0*/  LOP3.LUT R66, R72, 0xffff0000, RZ, 0xc0, !PT ;  /* 0xffff000048427812 */ /* 0x000fe200078ec0ff */
[C---:B------:R-:W-:Y:S01]  /*8cb0*/  FMUL R25, R38.reuse, R29 ;  /* 0x0000001d26197220 */ /* 0x040fe20000400000 */
[----:B------:R-:W-:Y:S01]  /*8cc0*/  SHF.L.U32 R67, R73, 0x10, RZ ;  /* 0x0000001049437819 */ /* 0x000fe200000006ff */
[----:B------:R1:W-:Y:S01]  /*8cd0*/  STS.128 [R110+0x10], R104 ;  /* 0x000010686e007388 */ /* 0x0003e20000000c00 */
[----:B------:R-:W-:Y:S01]  /*8ce0*/  FFMA R22, R41, R63, R22 ;  /* 0x0000003f29167223 */ /* 0x000fe20000000016 */
[----:B------:R-:W-:Y:S01]  /*8cf0*/  LOP3.LUT R68, R73, 0xffff0000, RZ, 0xc0, !PT ;  /* 0xffff000049447812 */ /* 0x000fe200078ec0ff */
[----:B------:R-:W-:Y:S01]  /*8d00*/  FMUL R26, R38, R30 ;  /* 0x0000001e261a7220 */ /* 0x000fe20000400000 */
[C---:B------:R-:W-:Y:S01]  /*8d10*/  FFMA R27, R41.reuse, R64, R27 ;  /* 0x00000040291b7223 */ /* 0x040fe2000000001b */
[----:B------:R-:W-:Y:S01]  /*8d20*/  SHF.L.U32 R69, R74, 0x10, RZ ;  /* 0x000000104a457819 */ /* 0x000fe200000006ff */
[----:B------:R-:W-:Y:S01]  /*8d30*/  FMUL R31, R38, R31 ;  /* 0x0000001f261f7220 */ /* 0x000fe20000400000 */
[C---:B------:R-:W-:Y:S01]  /*8d40*/  FFMA R24, R41.reuse, R65, R24 ;  /* 0x0000004129187223 */ /* 0x040fe20000000018 */
[----:B------:R-:W-:Y:S01]  /*8d50*/  LOP3.LUT R70, R74, 0xffff0000, RZ, 0xc0, !PT ;  /* 0xffff00004a467812 */ /* 0x000fe200078ec0ff */
[C---:B------:R-:W-:Y:S01]  /*8d60*/  FMUL R28, R38.reuse, R32 ;  /* 0x00000020261c7220 */ /* 0x040fe20000400000 */
[----:B------:R-:W-:Y:S01]  /*8d70*/  FFMA R25, R41, R66, R25 ;  /* 0x0000004229197223 */ /* 0x000fe20000000019 */
[----:B------:R-:W-:Y:S01]  /*8d80*/  SHF.L.U32 R71, R75, 0x10, RZ ;  /* 0x000000104b477819 */ /* 0x000fe200000006ff */
[C---:B------:R-:W-:Y:S01]  /*8d90*/  FMUL R29, R38.reuse, R33 ;  /* 0x00000021261d7220 */ /* 0x040fe20000400000 */
[----:B------:R-:W-:Y:S01]  /*8da0*/  FFMA R26, R41, R67, R26 ;  /* 0x00000043291a7223 */ /* 0x000fe2000000001a */
[----:B------:R-:W-:Y:S01]  /*8db0*/  LOP3.LUT R72, R75, 0xffff0000, RZ, 0xc0, !PT ;  /* 0xffff00004b487812 */ /* 0x000fe200078ec0ff */
        /* <DEDUP_REMOVED lines=8> */
[----:B------:R-:W-:Y:S01]  /*8e40*/  FFMA R30, R41, R71, R30 ;  /* 0x00000047291e7223 */ /* 0x000fe2000000001e */
[----:B------:R-:W-:Y:S01]  /*8e50*/  F2FP.BF16.F32.PACK_AB R115, R27, R22 ;  /* 0x000000161b73723e */ /* 0x000fe200000010ff */
[----:B------:R-:W-:Y:S01]  /*8e60*/  FFMA R35, R41, R72, R35 ;  /* 0x0000004829237223 */ /* 0x000fe20000000023 */
[----:B------:R-:W-:Y:S02]  /*8e70*/  F2FP.BF16.F32.PACK_AB R116, R25, R24 ;  /* 0x000000181974723e */ /* 0x000fe400000010ff */
[----:B------:R-:W-:Y:S01]  /*8e80*/  F2FP.BF16.F32.PACK_AB R117, R31, R26 ;  /* 0x0000001a1f75723e */ /* 0x000fe200000010ff */
[----:B------:R1:W-:Y:S01]  /*8e90*/  STS.128 [R111+0x20], R112 ;  /* 0x000020706f007388 */ /* 0x0003e20000000c00 */
        /* <DEDUP_REMOVED lines=8> */
[----:B--2---:R-:W2:Y:S02]  /*8f20*/  FENCE.VIEW.ASYNC.S ;  /* 0x00000000000073c6 */ /* 0x004ea40000000000 */
[----:B--2---:R-:W-:Y:S06]  /*8f30*/  BAR.SYNC.DEFER_BLOCKING 0x1, 0x80 ;  /* 0x0042000000007b1d */ /* 0x004fec0000010000 */
[----:B------:R-:W-:Y:S05]  /*8f40*/  @P0 BRA `(.L_x_134) ;  /* 0x0000000000240947 */ /* 0x000fea0003800000 */
[----:B------:R-:W2:Y:S01]  /*8f50*/  LDCU.64 UR10, c[0x0][0x348] ;  /* 0x00006900ff0a77ac */ /* 0x000ea20008000a00 */
[----:B------:R-:W-:Y:S02]  /*8f60*/  UIADD3 UR9, UPT, UPT, UR49, 0x20, URZ ;  /* 0x0000002031097890 */ /* 0x000fe4000fffe0ff */
[----:B------:R-:W-:Y:S02]  /*8f70*/  UIADD3 UR8, UPT, UPT, UR47, 0x200, UR4 ;  /* 0x000002002f087890 */ /* 0x000fe4000fffe004 */
[----:B--2---:R-:W-:Y:S03]  /*8f80*/  UIADD3 UR6, UP0, UPT, UR10, 0xa80, URZ ;  /* 0x00000a800a067890 */ /* 0x004fe6000ff1e0ff */
[----:B------:R-:W-:Y:S01]  /*8f90*/  UMOV UR10, UR50 ;  /* 0x00000032000a7c82 */ /* 0x000fe20008000000 */
[----:B------:R-:W-:Y:S03]  /*8fa0*/  UIADD3.X UR7, UPT, UPT, URZ, UR11, URZ, UP0, !UPT ;  /* 0x0000000bff077290 */ /* 0x000fe600087fe4ff */
[----:B------:R-:W-:Y:S06]  /*8fb0*/  UMOV UR11, UR36 ;  /* 0x00000024000b7c82 */ /* 0x000fec0008000000 */
[----:B------:R2:W-:Y:S02]  /*8fc0*/  UTMASTG.3D [UR8], [UR6] ;  /* 0x00000008060073b5 */ /* 0x0005e40008010000 */
[----:B--2---:R0:W-:Y:S02]  /*8fd0*/  UTMACMDFLUSH ;  /* 0x00000000000079b7 */ /* 0x0041e40000000000 */
.L_x_134:
[----:B------:R-:W-:Y:S05]  /*8fe0*/  BSYNC.RECONVERGENT B0 ;  /* 0x0000000000007941 */ /* 0x000fea0003800200 */
.L_x_133:
[----:B------:R-:W-:Y:S01]  /*8ff0*/  UIADD3 UR4, UPT, UPT, UR45, 0x1, URZ ;  /* 0x000000012d047890 */ /* 0x000fe2000fffe0ff */
[----:B------:R-:W-:Y:S03]  /*9000*/  BSSY.RECONVERGENT B0, `(.L_x_135) ;  /* 0x0000008000007945 */ /* 0x000fe60003800200 */
[----:B------:R-:W-:Y:S04]  /*9010*/  UISETP.NE.AND UP0, UPT, UR4, 0x3, UPT ;  /* 0x000000030400788c */ /* 0x000fe8000bf05270 */
[----:B------:R-:W-:Y:S02]  /*9020*/  UISETP.EQ.XOR UP1, UPT, UR44, 0x3, !UP0 ;  /* 0x000000032c00788c */ /* 0x000fe4000c722a70 */
[----:B------:R-:W-:Y:S02]  /*9030*/  USEL UR46, UR4, URZ, UP0 ;  /* 0x000000ff042e7287 */ /* 0x000fe40008000000 */
[----:B------:R-:W-:Y:S04]  /*9040*/  USEL UR5, URZ, 0x1, !UP1 ;  /* 0x00000001ff057887 */ /* 0x000fe8000c800000 */
[----:B------:R-:W-:Y:S01]  /*9050*/  ULOP3.LUT UR54, UR54, UR5, URZ, 0x3c, !UPT ;  /* 0x0000000536367292 */ /* 0x000fe2000f8e3cff */
[----:B------:R-:W-:Y:S11]  /*9060*/  @P0 BRA `(.L_x_136) ;  /* 0x0000000000040947 */ /* 0x000ff60003800000 */
[----:B------:R-:W-:Y:S04]  /*9070*/  DEPBAR.LE SB0, 0x1 ;  /* 0x000080400000791a */ /* 0x000fe80000000000 */
.L_x_136:
[----:B------:R-:W-:Y:S05]  /*9080*/  BSYNC.RECONVERGENT B0 ;  /* 0x0000000000007941 */ /* 0x000fea0003800200 */
.L_x_135:
[----:B------:R-:W-:Y:S01]  /*9090*/  BAR.SYNC.DEFER_BLOCKING 0x1, 0x80 ;  /* 0x0042000000007b1d */ /* 0x000fe20000010000 */
[----:B------:R-:W-:Y:S01]  /*90a0*/  UISETP.NE.AND UP0, UPT, UR53, -0x2, UPT ;  /* 0xfffffffe3500788c */ /* 0x000fe2000bf05270 */
[----:B------:R-:W-:Y:S08]  /*90b0*/  IADD3 R0, PT, PT, R36, 0x1, RZ ;  /* 0x0000000124007810 */ /* 0x000ff00007ffe0ff */
[----:B------:R-:W-:Y:S05]  /*90c0*/  BRA.U !UP0, `(.L_x_137) ;  /* 0x0000000108287547 */ /* 0x000fea000b800000 */
[----:B------:R-:W-:Y:S01]  /*90d0*/  ISETP.NE.AND P0, PT, R109, RZ, PT ;  /* 0x000000ff6d00720c */ /* 0x000fe20003f05270 */
[----:B------:R-:W-:Y:S01]  /*90e0*/  IMAD.U32 R3, RZ, RZ, UR52 ;  /* 0x00000034ff037e24 */ /* 0x000fe2000f8e00ff */
[----:B------:R-:W-:Y:S01]  /*90f0*/  UIADD3 UR4, UPT, UPT, UR52, 0x1, URZ ;  /* 0x0000000134047890 */ /* 0x000fe2000fffe0ff */
[----:B------:R-:W-:Y:S03]  /*9100*/  IMAD.U32 R2, RZ, RZ, UR60 ;  /* 0x0000003cff027e24 */ /* 0x000fe6000f8e00ff */
[----:B------:R-:W-:Y:S04]  /*9110*/  UISETP.NE.AND UP0, UPT, UR4, 0x3, UPT ;  /* 0x000000030400788c */ /* 0x000fe8000bf05270 */
[----:B------:R-:W-:Y:S03]  /*9120*/  USEL UR52, UR4, URZ, UP0 ;  /* 0x000000ff04347287 */ /* 0x000fe60008000000 */
[----:B------:R-:W-:Y:S05]  /*9130*/  @P0 LEA R3, R3, UR47, 0x3 ;  /* 0x0000002f03030c11 */ /* 0x000fea000f8e18ff */
[----:B------:R-:W-:Y:S05]  /*9140*/  @P0 VIADD R3, R3, 0xa8 ;  /* 0x000000a803030836 */ /* 0x000fea0000000000 */
[----:B------:R-:W-:Y:S04]  /*9150*/  @P0 PRMT R2, R2, 0x654, R3 ;  /* 0x0000065402020816 */ /* 0x000fe80000000003 */
[----:B------:R2:W-:Y:S03]  /*9160*/  @P0 SYNCS.ARRIVE.TRANS64.RED.A1T0 RZ, [R2+URZ], RZ ;  /* 0x000000ff02ff09a7 */ /* 0x0005e600081004ff */
.L_x_137:
[----:B------:R-:W-:Y:S01]  /*9170*/  R2UR UR6, R108 ;  /* 0x000000006c0672ca */ /* 0x000fe200000e0000 */
[----:B------:R-:W-:Y:S01]  /*9180*/  UIADD3 UR53, UPT, UPT, UR53, 0x2, URZ ;  /* 0x0000000235357890 */ /* 0x000fe2000fffe0ff */
[----:B------:R-:W-:Y:S02]  /*9190*/  R2UR UR5, R90 ;  /* 0x000000005a0572ca */ /* 0x000fe400000e0000 */
[----:B------:R-:W-:Y:S02]  /*91a0*/  R2UR UR4, R91 ;  /* 0x000000005b0472ca */ /* 0x000fe400000e0000 */
[----:B------:R-:W-:Y:S02]  /*91b0*/  R2UR UR36, R102 ;  /* 0x00000000662472ca */ /* 0x000fe400000e0000 */
[----:B------:R-:W-:Y:S02]  /*91c0*/  ISETP.NE.AND P0, PT, R94, 0x2, PT ;  /* 0x000000025e00780c */ /* 0x000fe40003f05270 */
[----:B------:R-:W-:Y:S02]  /*91d0*/  ISETP.NE.AND P1, PT, R0, 0x2, PT ;  /* 0x000000020000780c */ /* 0x000fe40003f25270 */
[----:B--2---:R-:W-:Y:S01]  /*91e0*/  SEL R2, RZ, 0x1, P0 ;  /* 0x00000001ff027807 */ /* 0x004fe20000000000 */
[----:B------:R-:W-:Y:S01]  /*91f0*/  UISETP.NE.AND UP0, UPT, UR6, URZ, UPT ;  /* 0x000000ff0600728c */ /* 0x000fe2000bf05270 */
[----:B------:R-:W-:Y:S01]  /*9200*/  SEL R3, RZ, 0x1, P1 ;  /* 0x00000001ff037807 */ /* 0x000fe20000800000 */
[----:B------:R-:W-:Y:S01]  /*9210*/  UIADD3 UR25, UPT, UPT, UR37, UR5, URZ ;  /* 0x0000000525197290 */ /* 0x000fe2000fffe0ff */
[----:B------:R-:W-:Y:S01]  /*9220*/  LOP3.LUT R97, R97, R2, RZ, 0x3c, !PT ;  /* 0x0000000261617212 */ /* 0x000fe200078e3cff */
[----:B------:R-:W-:Y:S01]  /*9230*/  UIADD3 UR26, UPT, UPT, UR38, UR4, URZ ;  /* 0x00000004261a7290 */ /* 0x000fe2000fffe0ff */
[----:B------:R-:W-:Y:S02]  /*9240*/  LOP3.LUT R98, R98, R3, RZ, 0x3c, !PT ;  /* 0x0000000362627212 */ /* 0x000fe400078e3cff */
[----:B------:R-:W-:Y:S02]  /*9250*/  SEL R94, R94, RZ, P0 ;  /* 0x000000ff5e5e7207 */ /* 0x000fe40000000000 */
[----:B------:R-:W-:Y:S01]  /*9260*/  SEL R36, R0, RZ, P1 ;  /* 0x000000ff00247207 */ /* 0x000fe20000800000 */
[----:B------:R-:W-:Y:S06]  /*9270*/  BRA.U UP0, `(.L_x_138) ;  /* 0xffffffd5009c7547 */ /* 0x000fec000b83ffff */
[----:B------:R-:W2:Y:S01]  /*9280*/  LDCU.64 UR4, c[0x0][0xc88] ;  /* 0x00019100ff0477ac */ /* 0x000ea20008000a00 */
[----:B------:R-:W3:Y:S01]  /*9290*/  LDCU.64 UR6, c[0x0][0xc90] ;  /* 0x00019200ff0677ac */ /* 0x000ee20008000a00 */
[----:B--2---:R-:W-:Y:S02]  /*92a0*/  ISETP.NE.U32.AND P2, PT, RZ, UR4, PT ;  /* 0x00000004ff007c0c */ /* 0x004fe4000bf45070 */
[----:B---3--:R-:W-:Y:S02]  /*92b0*/  ISETP.NE.U32.AND P1, PT, RZ, UR6, PT ;  /* 0x00000006ff007c0c */ /* 0x008fe4000bf25070 */
[----:B------:R-:W-:Y:S02]  /*92c0*/  ISETP.NE.AND.EX P2, PT, RZ, UR5, PT, P2 ;  /* 0x00000005ff007c0c */ /* 0x000fe4000bf45320 */
[----:B------:R-:W-:-:S13]  /*92d0*/  ISETP.NE.AND.EX P0, PT, RZ, UR7, PT, P1 ;  /* 0x00000007ff007c0c */ /* 0x000fda000bf05310 */
[----:B------:R-:W-:Y:S05]  /*92e0*/  @P2 BRA P0, `(.L_x_139) ;  /* 0x00000000003c2947 */ /* 0x000fea0000000000 */
[----:B------:R-:W-:-:S13]  /*92f0*/  ISETP.NE.AND.EX P1, PT, RZ, UR7, PT, P1 ;  /* 0x00000007ff007c0c */ /* 0x000fda000bf25310 */
[----:B------:R-:W-:Y:S05]  /*9300*/  @P1 BRA `(.L_x_140) ;  /* 0x00000000000c1947 */ /* 0x000fea0003800000 */
[----:B------:R-:W-:-:S13]  /*9310*/  FSETP.NEU.AND P0, PT, R41, RZ, PT ;  /* 0x000000ff2900720b */ /* 0x000fda0003f0d000 */
[----:B------:R-:W-:Y:S05]  /*9320*/  @!P0 EXIT ;  /* 0x000000000000894d */ /* 0x000fea0003800000 */
[----:B------:R-:W-:Y:S05]  /*9330*/  BRA `(.L_x_139) ;  /* 0x0000000000287947 */ /* 0x000fea0003800000 */
.L_x_140:
[----:B------:R-:W-:Y:S01]  /*9340*/  ISETP.NE.AND P0, PT, R93, RZ, PT ;  /* 0x000000ff5d00720c */ /* 0x000fe20003f05270 */
[----:B------:R-:W-:-:S12]  /*9350*/  BSSY.RECONVERGENT B0, `(.L_x_139) ;  /* 0x0000008000007945 */ /* 0x000fd80003800200 */
[----:B------:R-:W-:Y:S05]  /*9360*/  @P0 BRA `(.L_x_141) ;  /* 0x0000000000100947 */ /* 0x000fea0003800000 */
[----:B------:R-:W-:-:S04]  /*9370*/  ISETP.NE.U32.AND P0, PT, RZ, UR4, PT ;  /* 0x00000004ff007c0c */ /* 0x000fc8000bf05070 */
[----:B------:R-:W-:-:S13]  /*9380*/  ISETP.NE.AND.EX P0, PT, RZ, UR5, PT, P0 ;  /* 0x00000005ff007c0c */ /* 0x000fda000bf05300 */
[----:B------:R-:W-:Y:S05]  /*9390*/  @!P0 EXIT ;  /* 0x000000000000894d */ /* 0x000fea0003800000 */
[----:B------:R-:W-:Y:S05]  /*93a0*/  BRA `(.L_x_142) ;  /* 0x0000000000087947 */ /* 0x000fea0003800000 */
.L_x_141:
[----:B------:R-:W-:-:S13]  /*93b0*/  FSETP.NEU.AND P0, PT, R41, RZ, PT ;  /* 0x000000ff2900720b */ /* 0x000fda0003f0d000 */
[----:B------:R-:W-:Y:S05]  /*93c0*/  @!P0 EXIT ;  /* 0x000000000000894d */ /* 0x000fea0003800000 */
.L_x_142:
[----:B------:R-:W-:Y:S05]  /*93d0*/  BSYNC.RECONVERGENT B0 ;  /* 0x0000000000007941 */ /* 0x000fea0003800200 */
.L_x_139:
[----:B------:R-:W-:Y:S01]  /*93e0*/  ULEA UR6, UR52, UR47, 0x3 ;  /* 0x0000002f34067291 */ /* 0x000fe2000f8e18ff */
[----:B------:R-:W-:-:S04]  /*93f0*/  DEPBAR.LE SB0, 0x0 ;  /* 0x000080000000791a */ /* 0x000fc80000000000 */
[----:B------:R-:W-:-:S04]  /*9400*/  UIADD3 UR6, UPT, UPT, UR6, 0xa8, URZ ;  /* 0x000000a806067890 */ /* 0x000fc8000fffe0ff */
[----:B------:R-:W-:-:S09]  /*9410*/  UPRMT UR6, UR60, 0x654, UR6 ;  /* 0x000006543c067896 */ /* 0x000fd20008000006 */
[----:B------:R-:W-:Y:S01]  /*9420*/  SYNCS.ARRIVE.TRANS64.RED.A1T0 RZ, [UR6], RZ ;  /* 0x000000ffffff79a7 */ /* 0x000fe20008100406 */
[----:B------:R-:W-:Y:S05]  /*9430*/  EXIT ;  /* 0x000000000000794d */ /* 0x000fea0003800000 */
.L_x_25:
[----:B--2---:R2:W3:Y:S02]  /*9440*/  SYNCS.PHASECHK.TRANS64.TRYWAIT P0, [R3+URZ+0x120], R2 ;  /* 0x00012002030075a7 */ /* 0x0044e400080011ff */
[----:B---3--:R-:W-:Y:S05]  /*9450*/  @!P0 NANOSLEEP.SYNCS 0x989680 ;  /* 0x009896800000895d */ /* 0x008fea0003900000 */
[----:B------:R-:W3:Y:S02]  /*9460*/  @!P0 SYNCS.PHASECHK.TRANS64 P0, [R3+URZ+0x120], R2 ;  /* 0x00012002030085a7 */ /* 0x000ee400080010ff */
[----:B---3--:R-:W-:Y:S05]  /*9470*/  @!P0 BRA `(.L_x_25) ;  /* 0xfffffffc00f08947 */ /* 0x008fea000383ffff */
[----:B------:R-:W-:Y:S05]  /*9480*/  BRA `(.L_x_143) ;  /* 0xffffff8800847947 */ /* 0x000fea000383ffff */
.L_x_28:
[----:B-1----:R-:W-:-:S07]  /*9490*/  MOV R0, UR5 ;  /* 0x0000000500007c02 */ /* 0x002fce0008000f00 */
.L_x_144:
[----:B-1----:R1:W2:Y:S02]  /*94a0*/  SYNCS.PHASECHK.TRANS64.TRYWAIT P0, [R0+URZ+0x48], R3 ;  /* 0x00004803000075a7 */ /* 0x0022a400080011ff */
[----:B--2---:R-:W-:Y:S05]  /*94b0*/  @!P0 NANOSLEEP.SYNCS 0x989680 ;  /* 0x009896800000895d */ /* 0x004fea0003900000 */
[----:B------:R-:W2:Y:S02]  /*94c0*/  @!P0 SYNCS.PHASECHK.TRANS64 P0, [R0+URZ+0x48], R3 ;  /* 0x00004803000085a7 */ /* 0x000ea400080010ff */
[----:B--2---:R-:W-:Y:S05]  /*94d0*/  @!P0 BRA `(.L_x_144) ;  /* 0xfffffffc00f08947 */ /* 0x004fea000383ffff */
[----:B------:R-:W-:Y:S05]  /*94e0*/  BRA `(.L_x_27) ;  /* 0xffffff8800f87947 */ /* 0x000fea000383ffff */
.L_x_37:
[----:B-1----:R-:W-:-:S07]  /*94f0*/  MOV R0, UR14 ;  /* 0x0000000e00007c02 */ /* 0x002fce0008000f00 */
.L_x_145:
[----:B-1----:R1:W2:Y:S02]  /*9500*/  SYNCS.PHASECHK.TRANS64.TRYWAIT P0, [R0+URZ+0x48], R3 ;  /* 0x00004803000075a7 */ /* 0x0022a400080011ff */
[----:B--2---:R-:W-:Y:S05]  /*9510*/  @!P0 NANOSLEEP.SYNCS 0x989680 ;  /* 0x009896800000895d */ /* 0x004fea0003900000 */
[----:B------:R-:W2:Y:S02]  /*9520*/  @!P0 SYNCS.PHASECHK.TRANS64 P0, [R0+URZ+0x48], R3 ;  /* 0x00004803000085a7 */ /* 0x000ea400080010ff */
[----:B--2---:R-:W-:Y:S05]  /*9530*/  @!P0 BRA `(.L_x_145) ;  /* 0xfffffffc00f08947 */ /* 0x004fea000383ffff */
[----:B------:R-:W-:Y:S05]  /*9540*/  BRA `(.L_x_36) ;  /* 0xffffff9000187947 */ /* 0x000fea000383ffff */
.L_x_44:
[----:B-1----:R1:W4:Y:S02]  /*9550*/  SYNCS.PHASECHK.TRANS64.TRYWAIT P0, [R3+URZ+0xd0], R0 ;  /* 0x0000d000030075a7 */ /* 0x00232400080011ff */
[----:B----4-:R-:W-:Y:S05]  /*9560*/  @!P0 NANOSLEEP.SYNCS 0x989680 ;  /* 0x009896800000895d */ /* 0x010fea0003900000 */
[----:B------:R-:W4:Y:S02]  /*9570*/  @!P0 SYNCS.PHASECHK.TRANS64 P0, [R3+URZ+0xd0], R0 ;  /* 0x0000d000030085a7 */ /* 0x000f2400080010ff */
[----:B----4-:R-:W-:Y:S05]  /*9580*/  @!P0 BRA `(.L_x_44) ;  /* 0xfffffffc00f08947 */ /* 0x010fea000383ffff */
[----:B------:R-:W-:Y:S05]  /*9590*/  BRA `(.L_x_146) ;  /* 0xffffff9400187947 */ /* 0x000fea000383ffff */
.L_x_48:
[----:B-1----:R-:W-:-:S07]  /*95a0*/  MOV R0, UR4 ;  /* 0x0000000400007c02 */ /* 0x002fce0008000f00 */
.L_x_147:
[----:B-1----:R1:W2:Y:S02]  /*95b0*/  SYNCS.PHASECHK.TRANS64.TRYWAIT P0, [R0+URZ], R3 ;  /* 0x00000003000075a7 */ /* 0x0022a400080011ff */
[----:B--2---:R-:W-:Y:S05]  /*95c0*/  @!P0 NANOSLEEP.SYNCS 0x989680 ;  /* 0x009896800000895d */ /* 0x004fea0003900000 */
[----:B------:R-:W2:Y:S02]  /*95d0*/  @!P0 SYNCS.PHASECHK.TRANS64 P0, [R0+URZ], R3 ;  /* 0x00000003000085a7 */ /* 0x000ea400080010ff */
[----:B--2---:R-:W-:Y:S05]  /*95e0*/  @!P0 BRA `(.L_x_147) ;  /* 0xfffffffc00f08947 */ /* 0x004fea000383ffff */
[----:B------:R-:W-:Y:S05]  /*95f0*/  BRA `(.L_x_148) ;  /* 0xffffff9800c47947 */ /* 0x000fea000383ffff */
.L_x_49:
[----:B------:R-:W-:-:S07]  /*9600*/  MOV R0, UR5 ;  /* 0x0000000500007c02 */ /* 0x000fce0008000f00 */
.L_x_149:
[----:B-1----:R1:W2:Y:S02]  /*9610*/  SYNCS.PHASECHK.TRANS64.TRYWAIT P0, [R0+URZ], R3 ;  /* 0x00000003000075a7 */ /* 0x0022a400080011ff */
[----:B--2---:R-:W-:Y:S05]  /*9620*/  @!P0 NANOSLEEP.SYNCS 0x989680 ;  /* 0x009896800000895d */ /* 0x004fea0003900000 */
[----:B------:R-:W2:Y:S02]  /*9630*/  @!P0 SYNCS.PHASECHK.TRANS64 P0, [R0+URZ], R3 ;  /* 0x00000003000085a7 */ /* 0x000ea400080010ff */
[----:B--2---:R-:W-:Y:S05]  /*9640*/  @!P0 BRA `(.L_x_149) ;  /* 0xfffffffc00f08947 */ /* 0x004fea000383ffff */
[----:B------:R-:W-:Y:S05]  /*9650*/  BRA `(.L_x_150) ;  /* 0xffffff9800d07947 */ /* 0x000fea000383ffff */
.L_x_50:
[----:B------:R-:W-:-:S07]  /*9660*/  MOV R0, UR5 ;  /* 0x0000000500007c02 */ /* 0x000fce0008000f00 */
.L_x_151:
[----:B-1----:R1:W2:Y:S02]  /*9670*/  SYNCS.PHASECHK.TRANS64.TRYWAIT P0, [R0+URZ], R3 ;  /* 0x00000003000075a7 */ /* 0x0022a400080011ff */
[----:B--2---:R-:W-:Y:S05]  /*9680*/  @!P0 NANOSLEEP.SYNCS 0x989680 ;  /* 0x009896800000895d */ /* 0x004fea0003900000 */
[----:B------:R-:W2:Y:S02]  /*9690*/  @!P0 SYNCS.PHASECHK.TRANS64 P0, [R0+URZ], R3 ;  /* 0x00000003000085a7 */ /* 0x000ea400080010ff */
[----:B--2---:R-:W-:Y:S05]  /*96a0*/  @!P0 BRA `(.L_x_151) ;  /* 0xfffffffc00f08947 */ /* 0x004fea000383ffff */
[----:B------:R-:W-:Y:S05]  /*96b0*/  BRA `(.L_x_152) ;  /* 0xffffff9800dc7947 */ /* 0x000fea000383ffff */
.L_x_51:
[----:B------:R-:W-:-:S07]  /*96c0*/  MOV R0, UR5 ;  /* 0x0000000500007c02 */ /* 0x000fce0008000f00 */
.L_x_153:
[----:B-1----:R1:W2:Y:S02]  /*96d0*/  SYNCS.PHASECHK.TRANS64.TRYWAIT P0, [R0+URZ], R3 ;  /* 0x00000003000075a7 */ /* 0x0022a400080011ff */
[----:B--2---:R-:W-:Y:S05]  /*96e0*/  @!P0 NANOSLEEP.SYNCS 0x989680 ;  /* 0x009896800000895d */ /* 0x004fea0003900000 */
[----:B------:R-:W2:Y:S02]  /*96f0*/  @!P0 SYNCS.PHASECHK.TRANS64 P0, [R0+URZ], R3 ;  /* 0x00000003000085a7 */ /* 0x000ea400080010ff */
[----:B--2---:R-:W-:Y:S05]  /*9700*/  @!P0 BRA `(.L_x_153) ;  /* 0xfffffffc00f08947 */ /* 0x004fea000383ffff */
[----:B------:R-:W-:Y:S05]  /*9710*/  BRA `(.L_x_154) ;  /* 0xffffff9800e87947 */ /* 0x000fea000383ffff */
.L_x_52:
[----:B------:R-:W-:-:S07]  /*9720*/  MOV R0, UR5 ;  /* 0x0000000500007c02 */ /* 0x000fce0008000f00 */
.L_x_155:
[----:B-1----:R1:W2:Y:S02]  /*9730*/  SYNCS.PHASECHK.TRANS64.TRYWAIT P0, [R0+URZ], R3 ;  /* 0x00000003000075a7 */ /* 0x0022a400080011ff */
[----:B--2---:R-:W-:Y:S05]  /*9740*/  @!P0 NANOSLEEP.SYNCS 0x989680 ;  /* 0x009896800000895d */ /* 0x004fea0003900000 */
[----:B------:R-:W2:Y:S02]  /*9750*/  @!P0 SYNCS.PHASECHK.TRANS64 P0, [R0+URZ], R3 ;  /* 0x00000003000085a7 */ /* 0x000ea400080010ff */
[----:B--2---:R-:W-:Y:S05]  /*9760*/  @!P0 BRA `(.L_x_155) ;  /* 0xfffffffc00f08947 */ /* 0x004fea000383ffff */
[----:B------:R-:W-:Y:S05]  /*9770*/  BRA `(.L_x_156) ;  /* 0xffffff9800f47947 */ /* 0x000fea000383ffff */
.L_x_53:
[----:B------:R-:W-:-:S07]  /*9780*/  MOV R0, UR5 ;  /* 0x0000000500007c02 */ /* 0x000fce0008000f00 */
.L_x_157:
[----:B-1----:R1:W2:Y:S02]  /*9790*/  SYNCS.PHASECHK.TRANS64.TRYWAIT P0, [R0+URZ], R3 ;  /* 0x00000003000075a7 */ /* 0x0022a400080011ff */
[----:B--2---:R-:W-:Y:S05]  /*97a0*/  @!P0 NANOSLEEP.SYNCS 0x989680 ;  /* 0x009896800000895d */ /* 0x004fea0003900000 */
[----:B------:R-:W2:Y:S02]  /*97b0*/  @!P0 SYNCS.PHASECHK.TRANS64 P0, [R0+URZ], R3 ;  /* 0x00000003000085a7 */ /* 0x000ea400080010ff */
[----:B--2---:R-:W-:Y:S05]  /*97c0*/  @!P0 BRA `(.L_x_157) ;  /* 0xfffffffc00f08947 */ /* 0x004fea000383ffff */
[----:B------:R-:W-:Y:S05]  /*97d0*/  BRA `(.L_x_158) ;  /* 0xffffff9c00007947 */ /* 0x000fea000383ffff */
.L_x_54:
[----:B------:R-:W-:-:S07]  /*97e0*/  MOV R0, UR5 ;  /* 0x0000000500007c02 */ /* 0x000fce0008000f00 */
.L_x_159:
[----:B-1----:R1:W2:Y:S02]  /*97f0*/  SYNCS.PHASECHK.TRANS64.TRYWAIT P0, [R0+URZ], R3 ;  /* 0x00000003000075a7 */ /* 0x0022a400080011ff */
[----:B--2---:R-:W-:Y:S05]  /*9800*/  @!P0 NANOSLEEP.SYNCS 0x989680 ;  /* 0x009896800000895d */ /* 0x004fea0003900000 */
[----:B------:R-:W2:Y:S02]  /*9810*/  @!P0 SYNCS.PHASECHK.TRANS64 P0, [R0+URZ], R3 ;  /* 0x00000003000085a7 */ /* 0x000ea400080010ff */
[----:B--2---:R-:W-:Y:S05]  /*9820*/  @!P0 BRA `(.L_x_159) ;  /* 0xfffffffc00f08947 */ /* 0x004fea000383ffff */
[----:B------:R-:W-:Y:S05]  /*9830*/  BRA `(.L_x_160) ;  /* 0xffffff9c000c7947 */ /* 0x000fea000383ffff */
.L_x_55:
[----:B------:R-:W-:-:S07]  /*9840*/  MOV R0, UR5 ;  /* 0x0000000500007c02 */ /* 0x000fce0008000f00 */
.L_x_161:
[----:B-1----:R1:W2:Y:S02]  /*9850*/  SYNCS.PHASECHK.TRANS64.TRYWAIT P0, [R0+URZ], R3 ;  /* 0x00000003000075a7 */ /* 0x0022a400080011ff */
[----:B--2---:R-:W-:Y:S05]  /*9860*/  @!P0 NANOSLEEP.SYNCS 0x989680 ;  /* 0x009896800000895d */ /* 0x004fea0003900000 */
[----:B------:R-:W2:Y:S02]  /*9870*/  @!P0 SYNCS.PHASECHK.TRANS64 P0, [R0+URZ], R3 ;  /* 0x00000003000085a7 */ /* 0x000ea400080010ff */
[----:B--2---:R-:W-:Y:S05]  /*9880*/  @!P0 BRA `(.L_x_161) ;  /* 0xfffffffc00f08947 */ /* 0x004fea000383ffff */
[----:B------:R-:W-:Y:S05]  /*9890*/  BRA `(.L_x_162) ;  /* 0xffffff9c00187947 */ /* 0x000fea000383ffff */
.L_x_58:
[----:B-1----:R1:W2:Y:S02]  /*98a0*/  SYNCS.PHASECHK.TRANS64.TRYWAIT P0, [R2+URZ+0x110], R5 ;  /* 0x00011005020075a7 */ /* 0x0022a400080011ff */
[----:B--2---:R-:W-:Y:S05]  /*98b0*/  @!P0 NANOSLEEP.SYNCS 0x989680 ;  /* 0x009896800000895d */ /* 0x004fea0003900000 */
[----:B------:R-:W2:Y:S02]  /*98c0*/  @!P0 SYNCS.PHASECHK.TRANS64 P0, [R2+URZ+0x110], R5 ;  /* 0x00011005020085a7 */ /* 0x000ea400080010ff */
[----:B--2---:R-:W-:Y:S05]  /*98d0*/  @!P0 BRA `(.L_x_58) ;  /* 0xfffffffc00f08947 */ /* 0x004fea000383ffff */
[----:B------:R-:W-:Y:S05]  /*98e0*/  BRA `(.L_x_163) ;  /* 0xffffff9c00747947 */ /* 0x000fea000383ffff */
.L_x_59:
[----:B------:R-:W-:-:S07]  /*98f0*/  MOV R2, UR4 ;  /* 0x0000000400027c02 */ /* 0x000fce0008000f00 */
.L_x_164:
[----:B-1----:R1:W2:Y:S02]  /*9900*/  SYNCS.PHASECHK.TRANS64.TRYWAIT P0, [R2+URZ+0xe0], R5 ;  /* 0x0000e005020075a7 */ /* 0x0022a400080011ff */
[----:B--2---:R-:W-:Y:S05]  /*9910*/  @!P0 NANOSLEEP.SYNCS 0x989680 ;  /* 0x009896800000895d */ /* 0x004fea0003900000 */
[----:B------:R-:W2:Y:S02]  /*9920*/  @!P0 SYNCS.PHASECHK.TRANS64 P0, [R2+URZ+0xe0], R5 ;  /* 0x0000e005020085a7 */ /* 0x000ea400080010ff */
[----:B--2---:R-:W-:Y:S05]  /*9930*/  @!P0 BRA `(.L_x_164) ;  /* 0xfffffffc00f08947 */ /* 0x004fea000383ffff */
[----:B------:R-:W-:Y:S05]  /*9940*/  BRA `(.L_x_165) ;  /* 0xffffff9c00847947 */ /* 0x000fea000383ffff */
.L_x_60:
[----:B-1----:R1:W2:Y:S02]  /*9950*/  SYNCS.PHASECHK.TRANS64.TRYWAIT P1, [R2+URZ+0xd0], R5 ;  /* 0x0000d005020075a7 */ /* 0x0022a400080211ff */
[----:B--2---:R-:W-:Y:S05]  /*9960*/  @!P1 NANOSLEEP.SYNCS 0x989680 ;  /* 0x009896800000995d */ /* 0x004fea0003900000 */
[----:B------:R-:W2:Y:S02]  /*9970*/  @!P1 SYNCS.PHASECHK.TRANS64 P1, [R2+URZ+0xd0], R5 ;  /* 0x0000d005020095a7 */ /* 0x000ea400080210ff */
[----:B--2---:R-:W-:Y:S05]  /*9980*/  @!P1 BRA `(.L_x_60) ;  /* 0xfffffffc00f09947 */ /* 0x004fea000383ffff */
[----:B------:R-:W-:Y:S05]  /*9990*/  BRA `(.L_x_166) ;  /* 0xffffff9c00b47947 */ /* 0x000fea000383ffff */
.L_x_63:
[----:B------:R-:W-:-:S07]  /*99a0*/  MOV R0, UR4 ;  /* 0x0000000400007c02 */ /* 0x000fce0008000f00 */
.L_x_167:
[----:B-1----:R1:W2:Y:S02]  /*99b0*/  SYNCS.PHASECHK.TRANS64.TRYWAIT P0, [R0+URZ+0xe0], R3 ;  /* 0x0000e003000075a7 */ /* 0x0022a400080011ff */
[----:B--2---:R-:W-:Y:S05]  /*99c0*/  @!P0 NANOSLEEP.SYNCS 0x989680 ;  /* 0x009896800000895d */ /* 0x004fea0003900000 */
[----:B------:R-:W2:Y:S02]  /*99d0*/  @!P0 SYNCS.PHASECHK.TRANS64 P0, [R0+URZ+0xe0], R3 ;  /* 0x0000e003000085a7 */ /* 0x000ea400080010ff */
[----:B--2---:R-:W-:Y:S05]  /*99e0*/  @!P0 BRA `(.L_x_167) ;  /* 0xfffffffc00f08947 */ /* 0x004fea000383ffff */
[----:B------:R-:W-:Y:S05]  /*99f0*/  BRA `(.L_x_62) ;  /* 0xffffffa000087947 */ /* 0x000fea000383ffff */
.L_x_72:
[----:B-1----:R-:W-:-:S04]  /*9a00*/  MOV R0, UR5 ;  /* 0x0000000500007c02 */ /* 0x002fc80008000f00 */
[----:B------:R1:W2:Y:S03]  /*9a10*/  SYNCS.PHASECHK.TRANS64.TRYWAIT P0, [R0+URZ+0x8], R7 ;  /* 0x00000807000075a7 */ /* 0x0002a600080011ff */
[----:B--2---:R-:W-:Y:S05]  /*9a20*/  @!P0 NANOSLEEP.SYNCS 0x989680 ;  /* 0x009896800000895d */ /* 0x004fea0003900000 */
[----:B------:R-:W2:Y:S02]  /*9a30*/  @!P0 SYNCS.PHASECHK.TRANS64 P0, [R0+URZ+0x8], R7 ;  /* 0x00000807000085a7 */ /* 0x000ea400080010ff */
[----:B--2---:R-:W-:Y:S05]  /*9a40*/  @!P0 BRA `(.L_x_72) ;  /* 0xfffffffc00ec8947 */ /* 0x004fea000383ffff */
[----:B------:R-:W-:Y:S05]  /*9a50*/  BRA `(.L_x_71) ;  /* 0xffffffa000bc7947 */ /* 0x000fea000383ffff */
.L_x_74:
[----:B------:R-:W-:Y:S01]  /*9a60*/  BSSY B0, `(.L_x_168) ;  /* 0x0000006000007945 */ /* 0x000fe20003800000 */
[----:B------:R-:W-:-:S07]  /*9a70*/  MOV R15, 0xffffffff ;  /* 0xffffffff000f7802 */ /* 0x000fce0000000f00 */
[----:B-1---5:R-:W-:Y:S05]  /*9a80*/  WARPSYNC.COLLECTIVE R15, `(.L_x_169) ;  /* 0x000000000f0c7348 */ /* 0x022fea0003c00000 */
[----:B------:R-:W-:Y:S02]  /*9a90*/  ELECT P6, UR79, PT ;  /* 0x00000000004f782f */ /* 0x000fe400038c0000 */
[----:B------:R-:W-:Y:S01]  /*9aa0*/  MOV R14, UR79 ;  /* 0x0000004f000e7c02 */ /* 0x000fe20008000f00 */
[----:B-1---5:R-:W-:Y:S10]  /*9ab0*/  ENDCOLLECTIVE ;  /* 0x000000000000791b */ /* 0x022ff40003800000 */
.L_x_169:
[----:B------:R-:W-:Y:S05]  /*9ac0*/  BSYNC B0 ;  /* 0x0000000000007941 */ /* 0x000fea0003800000 */
.L_x_168:
[----:B------:R-:W-:Y:S01]  /*9ad0*/  PLOP3.LUT P0, PT, P6, PT, PT, 0x80, 0x8 ;  /* 0x000000000008781c */ /* 0x000fe2000370f070 */
[----:B------:R-:W-:-:S12]  /*9ae0*/  BRA `(.L_x_170) ;  /* 0xffffffa000e87947 */ /* 0x000fd8000383ffff */
.L_x_76:
[----:B-1----:R-:W-:-:S04]  /*9af0*/  MOV R0, UR5 ;  /* 0x0000000500007c02 */ /* 0x002fc80008000f00 */
[----:B------:R1:W2:Y:S03]  /*9b00*/  SYNCS.PHASECHK.TRANS64.TRYWAIT P0, [R0+URZ+0x8], R5 ;  /* 0x00000805000075a7 */ /* 0x0002a600080011ff */
[----:B--2---:R-:W-:Y:S05]  /*9b10*/  @!P0 NANOSLEEP.SYNCS 0x989680 ;  /* 0x009896800000895d */ /* 0x004fea0003900000 */
[----:B------:R-:W2:Y:S02]  /*9b20*/  @!P0 SYNCS.PHASECHK.TRANS64 P0, [R0+URZ+0x8], R5 ;  /* 0x00000805000085a7 */ /* 0x000ea400080010ff */
[----:B--2---:R-:W-:Y:S05]  /*9b30*/  @!P0 BRA `(.L_x_76) ;  /* 0xfffffffc00ec8947 */ /* 0x004fea000383ffff */
[----:B------:R-:W-:Y:S05]  /*9b40*/  BRA `(.L_x_75) ;  /* 0xffffffa000ec7947 */ /* 0x000fea000383ffff */
.L_x_77:
[----:B-1----:R1:W2:Y:S02]  /*9b50*/  SYNCS.PHASECHK.TRANS64.TRYWAIT P0, [R2+URZ+0xd0], R5 ;  /* 0x0000d005020075a7 */ /* 0x0022a400080011ff */
[----:B--2---:R-:W-:Y:S05]  /*9b60*/  @!P0 NANOSLEEP.SYNCS 0x989680 ;  /* 0x009896800000895d */ /* 0x004fea0003900000 */
[----:B------:R-:W2:Y:S02]  /*9b70*/  @!P0 SYNCS.PHASECHK.TRANS64 P0, [R2+URZ+0xd0], R5 ;  /* 0x0000d005020085a7 */ /* 0x000ea400080010ff */
[----:B--2---:R-:W-:Y:S05]  /*9b80*/  @!P0 BRA `(.L_x_77) ;  /* 0xfffffffc00f08947 */ /* 0x004fea000383ffff */
[----:B------:R-:W-:Y:S05]  /*9b90*/  BRA `(.L_x_171) ;  /* 0xffffffa8002c7947 */ /* 0x000fea000383ffff */
.L_x_81:
[----:B------:R-:W-:-:S07]  /*9ba0*/  MOV R0, UR59 ;  /* 0x0000003b00007c02 */ /* 0x000fce0008000f00 */
.L_x_172:
[----:B-1----:R1:W2:Y:S02]  /*9bb0*/  SYNCS.PHASECHK.TRANS64.TRYWAIT P0, [R0+URZ+0x100], R5 ;  /* 0x00010005000075a7 */ /* 0x0022a400080011ff */
[----:B--2---:R-:W-:Y:S05]  /*9bc0*/  @!P0 NANOSLEEP.SYNCS 0x989680 ;  /* 0x009896800000895d */ /* 0x004fea0003900000 */
[----:B------:R-:W2:Y:S02]  /*9bd0*/  @!P0 SYNCS.PHASECHK.TRANS64 P0, [R0+URZ+0x100], R5 ;  /* 0x00010005000085a7 */ /* 0x000ea400080010ff */
[----:B--2---:R-:W-:Y:S05]  /*9be0*/  @!P0 BRA `(.L_x_172) ;  /* 0xfffffffc00f08947 */ /* 0x004fea000383ffff */
[----:B------:R-:W-:Y:S05]  /*9bf0*/  BRA `(.L_x_173) ;  /* 0xffffffac00c47947 */ /* 0x000fea000383ffff */
.L_x_84:
[----:B------:R-:W-:Y:S07]  /*9c00*/  MOV R0, UR7 ;  /* 0x0000000700007c02 */ /* 0x000fee0008000f00 */
.L_x_174:
[----:B-1----:R1:W2:Y:S02]  /*9c10*/  SYNCS.PHASECHK.TRANS64.TRYWAIT P0, [R0+URZ], R5 ;  /* 0x00000005000075a7 */ /* 0x0022a400080011ff */
[----:B--2---:R-:W-:Y:S05]  /*9c20*/  @!P0 NANOSLEEP.SYNCS 0x989680 ;  /* 0x009896800000895d */ /* 0x004fea0003900000 */
[----:B------:R-:W2:Y:S02]  /*9c30*/  @!P0 SYNCS.PHASECHK.TRANS64 P0, [R0+URZ], R5 ;  /* 0x00000005000085a7 */ /* 0x000ea400080010ff */
[----:B--2---:R-:W-:Y:S05]  /*9c40*/  @!P0 BRA `(.L_x_174) ;  /* 0xfffffffc00f08947 */ /* 0x004fea000383ffff */
[----:B------:R-:W-:Y:S05]  /*9c50*/  BRA `(.L_x_83) ;  /* 0xffffffb000347947 */ /* 0x000fea000383ffff */
.L_x_88:
[----:B-1----:R-:W-:-:S07]  /*9c60*/  MOV R0, UR4 ;  /* 0x0000000400007c02 */ /* 0x002fce0008000f00 */
.L_x_175:
[----:B-1----:R1:W2:Y:S02]  /*9c70*/  SYNCS.PHASECHK.TRANS64.TRYWAIT P0, [R0+URZ], R3 ;  /* 0x00000003000075a7 */ /* 0x0022a400080011ff */
[----:B--2---:R-:W-:Y:S05]  /*9c80*/  @!P0 NANOSLEEP.SYNCS 0x989680 ;  /* 0x009896800000895d */ /* 0x004fea0003900000 */
[----:B------:R-:W2:Y:S02]  /*9c90*/  @!P0 SYNCS.PHASECHK.TRANS64 P0, [R0+URZ], R3 ;  /* 0x00000003000085a7 */ /* 0x000ea400080010ff */
[----:B--2---:R-:W-:Y:S05]  /*9ca0*/  @!P0 BRA `(.L_x_175) ;  /* 0xfffffffc00f08947 */ /* 0x004fea000383ffff */
[----:B------:R-:W-:Y:S05]  /*9cb0*/  BRA `(.L_x_176) ;  /* 0xffffffb400647947 */ /* 0x000fea000383ffff */
.L_x_91:
[----:B------:R-:W-:-:S07]  /*9cc0*/  MOV R0, UR34 ;  /* 0x0000002200007c02 */ /* 0x000fce0008000f00 */
.L_x_177:
[----:B-1----:R1:W2:Y:S02]  /*9cd0*/  SYNCS.PHASECHK.TRANS64.TRYWAIT P1, [R0+URZ+0x130], R3 ;  /* 0x00013003000075a7 */ /* 0x0022a400080211ff */
[----:B--2---:R-:W-:Y:S05]  /*9ce0*/  @!P1 NANOSLEEP.SYNCS 0x989680 ;  /* 0x009896800000995d */ /* 0x004fea0003900000 */
[----:B------:R-:W2:Y:S02]  /*9cf0*/  @!P1 SYNCS.PHASECHK.TRANS64 P1, [R0+URZ+0x130], R3 ;  /* 0x00013003000095a7 */ /* 0x000ea400080210ff */
[----:B--2---:R-:W-:Y:S05]  /*9d00*/  @!P1 BRA `(.L_x_177) ;  /* 0xfffffffc00f09947 */ /* 0x004fea000383ffff */
[----:B------:R-:W-:Y:S05]  /*9d10*/  BRA `(.L_x_178) ;  /* 0xffffffb400b07947 */ /* 0x000fea000383ffff */
.L_x_96:
[----:B---3--:R3:W1:Y:S02]  /*9d20*/  SYNCS.PHASECHK.TRANS64.TRYWAIT P0, [R12+URZ+0xd0], R9 ;  /* 0x0000d0090c0075a7 */ /* 0x00866400080011ff */
[----:B-1----:R-:W-:Y:S05]  /*9d30*/  @!P0 NANOSLEEP.SYNCS 0x989680 ;  /* 0x009896800000895d */ /* 0x002fea0003900000 */
[----:B------:R-:W1:Y:S02]  /*9d40*/  @!P0 SYNCS.PHASECHK.TRANS64 P0, [R12+URZ+0xd0], R9 ;  /* 0x0000d0090c0085a7 */ /* 0x000e6400080010ff */
[----:B-1----:R-:W-:Y:S05]  /*9d50*/  @!P0 BRA `(.L_x_96) ;  /* 0xfffffffc00f08947 */ /* 0x002fea000383ffff */
[----:B------:R-:W-:Y:S05]  /*9d60*/  BRA `(.L_x_179) ;  /* 0xffffffb800c87947 */ /* 0x000fea000383ffff */
.L_x_99:
[----:B------:R-:W-:Y:S07]  /*9d70*/  MOV R0, UR24 ;  /* 0x0000001800007c02 */ /* 0x000fee0008000f00 */
.L_x_180:
[----:B-1----:R1:W2:Y:S02]  /*9d80*/  SYNCS.PHASECHK.TRANS64.TRYWAIT P2, [R0+URZ+0xc8], R9 ;  /* 0x0000c809000075a7 */ /* 0x0022a400080411ff */
[----:B--2---:R-:W-:Y:S05]  /*9d90*/  @!P2 NANOSLEEP.SYNCS 0x989680 ;  /* 0x009896800000a95d */ /* 0x004fea0003900000 */
[----:B------:R-:W2:Y:S02]  /*9da0*/  @!P2 SYNCS.PHASECHK.TRANS64 P2, [R0+URZ+0xc8], R9 ;  /* 0x0000c8090000a5a7 */ /* 0x000ea400080410ff */
[----:B--2---:R-:W-:Y:S05]  /*9db0*/  @!P2 BRA `(.L_x_180) ;  /* 0xfffffffc00f0a947 */ /* 0x004fea000383ffff */
[----:B------:R-:W-:Y:S05]  /*9dc0*/  BRA `(.L_x_98) ;  /* 0xffffffc0002c7947 */ /* 0x000fea000383ffff */
.L_x_102:
[----:B------:R-:W-:Y:S07]  /*9dd0*/  MOV R0, UR4 ;  /* 0x0000000400007c02 */ /* 0x000fee0008000f00 */
.L_x_181:
[----:B-1----:R1:W2:Y:S02]  /*9de0*/  SYNCS.PHASECHK.TRANS64.TRYWAIT P0, [R0+URZ+0xa8], R9 ;  /* 0x0000a809000075a7 */ /* 0x0022a400080011ff */
[----:B--2---:R-:W-:Y:S05]  /*9df0*/  @!P0 NANOSLEEP.SYNCS 0x989680 ;  /* 0x009896800000895d */ /* 0x004fea0003900000 */
[----:B------:R-:W2:Y:S02]  /*9e00*/  @!P0 SYNCS.PHASECHK.TRANS64 P0, [R0+URZ+0xa8], R9 ;  /* 0x0000a809000085a7 */ /* 0x000ea400080010ff */
[----:B--2---:R-:W-:Y:S05]  /*9e10*/  @!P0 BRA `(.L_x_181) ;  /* 0xfffffffc00f08947 */ /* 0x004fea000383ffff */
[----:B------:R-:W-:Y:S05]  /*9e20*/  BRA `(.L_x_182) ;  /* 0xffffffc0008c7947 */ /* 0x000fea000383ffff */
.L_x_103:
[----:B------:R-:W-:Y:S07]  /*9e30*/  MOV R9, UR5 ;  /* 0x0000000500097c02 */ /* 0x000fee0008000f00 */
.L_x_183:
[----:B-1----:R1:W2:Y:S02]  /*9e40*/  SYNCS.PHASECHK.TRANS64.TRYWAIT P0, [R9+URZ+0xa8], R0 ;  /* 0x0000a800090075a7 */ /* 0x0022a400080011ff */
[----:B--2---:R-:W-:Y:S05]  /*9e50*/  @!P0 NANOSLEEP.SYNCS 0x989680 ;  /* 0x009896800000895d */ /* 0x004fea0003900000 */
[----:B------:R-:W2:Y:S02]  /*9e60*/  @!P0 SYNCS.PHASECHK.TRANS64 P0, [R9+URZ+0xa8], R0 ;  /* 0x0000a800090085a7 */ /* 0x000ea400080010ff */
[----:B--2---:R-:W-:Y:S05]  /*9e70*/  @!P0 BRA `(.L_x_183) ;  /* 0xfffffffc00f08947 */ /* 0x004fea000383ffff */
[----:B------:R-:W-:Y:S05]  /*9e80*/  BRA `(.L_x_184) ;  /* 0xffffffc000e87947 */ /* 0x000fea000383ffff */
.L_x_105:
[----:B------:R-:W-:-:S07]  /*9e90*/  MOV R0, UR4 ;  /* 0x0000000400007c02 */ /* 0x000fce0008000f00 */
.L_x_185:
[----:B-1----:R1:W2:Y:S02]  /*9ea0*/  SYNCS.PHASECHK.TRANS64.TRYWAIT P0, [R0+URZ], R3 ;  /* 0x00000003000075a7 */ /* 0x0022a400080011ff */
[----:B--2---:R-:W-:Y:S05]  /*9eb0*/  @!P0 NANOSLEEP.SYNCS 0x989680 ;  /* 0x009896800000895d */ /* 0x004fea0003900000 */
[----:B------:R-:W2:Y:S02]  /*9ec0*/  @!P0 SYNCS.PHASECHK.TRANS64 P0, [R0+URZ], R3 ;  /* 0x00000003000085a7 */ /* 0x000ea400080010ff */
[----:B--2---:R-:W-:Y:S05]  /*9ed0*/  @!P0 BRA `(.L_x_185) ;  /* 0xfffffffc00f08947 */ /* 0x004fea000383ffff */
[----:B------:R-:W-:Y:S05]  /*9ee0*/  BRA `(.L_x_186) ;  /* 0xffffffc400787947 */ /* 0x000fea000383ffff */
.L_x_106:
[----:B------:R-:W-:-:S07]  /*9ef0*/  MOV R0, UR5 ;  /* 0x0000000500007c02 */ /* 0x000fce0008000f00 */
.L_x_187:
[----:B-1----:R1:W2:Y:S02]  /*9f00*/  SYNCS.PHASECHK.TRANS64.TRYWAIT P0, [R0+URZ], R3 ;  /* 0x00000003000075a7 */ /* 0x0022a400080011ff */
[----:B--2---:R-:W-:Y:S05]  /*9f10*/  @!P0 NANOSLEEP.SYNCS 0x989680 ;  /* 0x009896800000895d */ /* 0x004fea0003900000 */
[----:B------:R-:W2:Y:S02]  /*9f20*/  @!P0 SYNCS.PHASECHK.TRANS64 P0, [R0+URZ], R3 ;  /* 0x00000003000085a7 */ /* 0x000ea400080010ff */
[----:B--2---:R-:W-:Y:S05]  /*9f30*/  @!P0 BRA `(.L_x_187) ;  /* 0xfffffffc00f08947 */ /* 0x004fea000383ffff */
[----:B------:R-:W-:Y:S05]  /*9f40*/  BRA `(.L_x_188) ;  /* 0xffffffc400847947 */ /* 0x000fea000383ffff */
.L_x_108:
[----:B--2---:R2:W4:Y:S02]  /*9f50*/  SYNCS.PHASECHK.TRANS64.TRYWAIT P0, [R0+URZ+0xd0], R3 ;  /* 0x0000d003000075a7 */ /* 0x00452400080011ff */
[----:B----4-:R-:W-:Y:S05]  /*9f60*/  @!P0 NANOSLEEP.SYNCS 0x989680 ;  /* 0x009896800000895d */ /* 0x010fea0003900000 */
[----:B------:R-:W4:Y:S02]  /*9f70*/  @!P0 SYNCS.PHASECHK.TRANS64 P0, [R0+URZ+0xd0], R3 ;  /* 0x0000d003000085a7 */ /* 0x000f2400080010ff */
[----:B----4-:R-:W-:Y:S05]  /*9f80*/  @!P0 BRA `(.L_x_108) ;  /* 0xfffffffc00f08947 */ /* 0x010fea000383ffff */
[----:B------:R-:W-:Y:S05]  /*9f90*/  BRA `(.L_x_189) ;  /* 0xffffffc800687947 */ /* 0x000fea000383ffff */
.L_x_118:
[----:B-1----:R1:W2:Y:S02]  /*9fa0*/  SYNCS.PHASECHK.TRANS64.TRYWAIT P0, [R0+URZ+0x90], R5 ;  /* 0x00009005000075a7 */ /* 0x0022a400080011ff */
[----:B--2---:R-:W-:Y:S05]  /*9fb0*/  @!P0 NANOSLEEP.SYNCS 0x989680 ;  /* 0x009896800000895d */ /* 0x004fea0003900000 */
[----:B------:R-:W2:Y:S02]  /*9fc0*/  @!P0 SYNCS.PHASECHK.TRANS64 P0, [R0+URZ+0x90], R5 ;  /* 0x00009005000085a7 */ /* 0x000ea400080010ff */
[----:B--2---:R-:W-:Y:S05]  /*9fd0*/  @!P0 BRA `(.L_x_118) ;  /* 0xfffffffc00f08947 */ /* 0x004fea000383ffff */
[----:B------:R-:W-:Y:S05]  /*9fe0*/  BRA `(.L_x_117) ;  /* 0xffffffd400ec7947 */ /* 0x000fea000383ffff */
.L_x_120:
[----:B-1----:R1:W4:Y:S02]  /*9ff0*/  SYNCS.PHASECHK.TRANS64.TRYWAIT P1, [R92+URZ+0xf0], R3 ;  /* 0x0000f0035c0075a7 */ /* 0x00232400080211ff */
[----:B----4-:R-:W-:Y:S05]  /*a000*/  @!P1 NANOSLEEP.SYNCS 0x989680 ;  /* 0x009896800000995d */ /* 0x010fea0003900000 */
[----:B------:R-:W4:Y:S02]  /*a010*/  @!P1 SYNCS.PHASECHK.TRANS64 P1, [R92+URZ+0xf0], R3 ;  /* 0x0000f0035c0095a7 */ /* 0x000f2400080210ff */
[----:B----4-:R-:W-:Y:S05]  /*a020*/  @!P1 BRA `(.L_x_120) ;  /* 0xfffffffc00f09947 */ /* 0x010fea000383ffff */
[----:B------:R-:W-:Y:S05]  /*a030*/  BRA `(.L_x_119) ;  /* 0xffffffd800247947 */ /* 0x000fea000383ffff */
.L_x_131:
[----:B---3--:R3:W4:Y:S02]  /*a040*/  SYNCS.PHASECHK.TRANS64.TRYWAIT P0, [R2+URZ+0x90], R5 ;  /* 0x00009005020075a7 */ /* 0x00872400080011ff */
[----:B----4-:R-:W-:Y:S05]  /*a050*/  @!P0 NANOSLEEP.SYNCS 0x989680 ;  /* 0x009896800000895d */ /* 0x010fea0003900000 */
[----:B------:R-:W4:Y:S02]  /*a060*/  @!P0 SYNCS.PHASECHK.TRANS64 P0, [R2+URZ+0x90], R5 ;  /* 0x00009005020085a7 */ /* 0x000f2400080010ff */
[----:B----4-:R-:W-:Y:S05]  /*a070*/  @!P0 BRA `(.L_x_131) ;  /* 0xfffffffc00f08947 */ /* 0x010fea000383ffff */
[----:B------:R-:W-:Y:S05]  /*a080*/  BRA `(.L_x_130) ;  /* 0xffffffe400147947 */ /* 0x000fea000383ffff */
        .weak           $__internal_0_$__cuda_sm10x_tcgen05_guardrail_trap_col_being_dealloced_not_returned_by_alloc
        .type           $__internal_0_$__cuda_sm10x_tcgen05_guardrail_trap_col_being_dealloced_not_returned_by_alloc,@function
        .size           $__internal_0_$__cuda_sm10x_tcgen05_guardrail_trap_col_being_dealloced_not_returned_by_alloc,($__internal_1_$__cuda_sm10x_tcgen05_guardrail_trap_phase_invalid_during_alloc - $__internal_0_$__cuda_sm10x_tcgen05_guardrail_trap_col_being_dealloced_not_returned_by_alloc)
$__internal_0_$__cuda_sm10x_tcgen05_guardrail_trap_col_being_dealloced_not_returned_by_alloc:
[----:B------:R-:W-:Y:S05]  /*a090*/  BPT.TRAP 0x1 ;  /* 0x000000040000795c */ /* 0x000fea0000300000 */
[----:B------:R-:W-:-:S04]  /*a0a0*/  HFMA2 R3, -RZ, RZ, 0, 0 ;  /* 0x00000000ff037431 */ /* 0x000fc800000001ff */
[----:B------:R-:W-:Y:S05]  /*a0b0*/  RET.REL.NODEC R2 `(_ZN7cutlass13device_kernelINS_4gemm6kernel13GemmUniversalIN4cute5tupleIJiiiiEEENS1_10collective13CollectiveMmaINS1_46MainloopSm100TmaUmmaWarpSpecializedBlockScaledILi9ELi2ELi2ENS5_IJNS4_1CILi4EEESB_NSA_ILi1EEEEEEEENS5_IJNSA_ILi256EEENSA_ILi64EEESF_EEENS5_IJNS_12float_e2m1_tENS_13float_ue8m0_tEEEENS5_IJNS5_IJlSC_lEEENS4_6LayoutINS5_IJNS5_IJNS5_IJNSA_ILi32EEESB_EEEiEEESP_NS5_IJSC_iEEEEEENS5_IJNS5_IJNS5_IJNSA_ILi16EEESB_EEEiEEENS5_IJNS5_IJNSA_ILi0EEESC_EEENSA_ILi512EEEEEENS5_IJSV_iEEEEEEEEEEESK_S12_NS4_8TiledMMAINS4_8MMA_AtomIJNS4_23SM100_MMA_MXF4_2x1SM_SSISI_SI_fSJ_Li256ELi64ELi32ELNS4_4UMMA5MajorE0ELS17_0ELNS16_7ScaleInE0ELS18_0EEEEEENSM_INS5_IJSC_SC_SC_EEENS5_IJSV_SV_SV_EEEEENS5_IJNS4_10UnderscoreES1E_S1E_EEEEENS5_IJNS4_28SM100_TMA_2SM_LOAD_MULTICASTES1H_EEENS5_IJNS4_14ComposedLayoutINS4_7SwizzleILi3ELi4ELi3EEENS4_18smem_ptr_flag_bitsILi4EEENSM_INS5_IJNSA_ILi8EEESF_EEENS5_IJSF_SC_EEEEEEENSM_INS5_IJNS5_IJNS5_IJSO_SC_EEENS5_IJSN_NSA_ILi2EEEEEEEEESC_NS5_IJS1U_S1U_EEEEEENS5_IJNS5_IJNS5_IJST_SX_EEESW_EEESV_NS5_IJS1U_SX_EEEEEEEEEEEvNS4_8identityES1I_S24_vS25_EENS_8epilogue10collective18CollectiveEpilogueINS27_23Sm100TmaWarpSpecializedILi3ELi2ELi32ELb1ELb0EEEJNS5_IJNSA_ILi128EEESG_SF_EEENS5_IJNSM_IS2C_SC_EENSM_ISN_SC_EEEEENS_10bfloat16_tESL_S2H_SL_NS27_6fusion15FusionCallbacksIS2B_NS2I_17LinearCombinationIS2H_fS2H_fLNS_15FloatRoundStyleE2EEES2D_S2G_JEEENS4_5SM1004TMEM4LOAD26SM100_TMEM_LOAD_32dp32b32xENS4_13SM90_TMA_LOADENS1J_INS1K_ILi2ELi4ELi3EEENS1M_ILi16EEENSM_INS5_IJS1O_SN_EEENS5_IJSN_SC_EEEEEEENS4_39AutoVectorizingCopyWithAssumedAlignmentILi128EEENS4_14SM90_TMA_STOREES2Y_S30_S30_EEEvvEEEEvNT_6ParamsE) ;  /* 0xffffff5c02d07950 */ /* 0x000fea0003c3ffff */
        .weak           $__internal_1_$__cuda_sm10x_tcgen05_guardrail_trap_phase_invalid_during_alloc
        .type           $__internal_1_$__cuda_sm10x_tcgen05_guardrail_trap_phase_invalid_during_alloc,@function
        .size           $__internal_1_$__cuda_sm10x_tcgen05_guardrail_trap_phase_invalid_during_alloc,($__internal_2_$__cuda_sm10x_tcgen05_guardrail_trap_unallocated_columns_being_dealloced - $__internal_1_$__cuda_sm10x_tcgen05_guardrail_trap_phase_invalid_during_alloc)
$__internal_1_$__cuda_sm10x_tcgen05_guardrail_trap_phase_invalid_during_alloc:
[----:B------:R-:W-:Y:S05]  /*a0c0*/  BPT.TRAP 0x1 ;  /* 0x000000040000795c */ /* 0x000fea0000300000 */
[----:B------:R-:W-:-:S04]  /*a0d0*/  MOV R5, 0x0 ;  /* 0x0000000000057802 */ /* 0x000fc80000000f00 */
[----:B------:R-:W-:Y:S05]  /*a0e0*/  RET.REL.NODEC R4 `(_ZN7cutlass13device_kernelINS_4gemm6kernel13GemmUniversalIN4cute5tupleIJiiiiEEENS1_10collective13CollectiveMmaINS1_46MainloopSm100TmaUmmaWarpSpecializedBlockScaledILi9ELi2ELi2ENS5_IJNS4_1CILi4EEESB_NSA_ILi1EEEEEEEENS5_IJNSA_ILi256EEENSA_ILi64EEESF_EEENS5_IJNS_12float_e2m1_tENS_13float_ue8m0_tEEEENS5_IJNS5_IJlSC_lEEENS4_6LayoutINS5_IJNS5_IJNS5_IJNSA_ILi32EEESB_EEEiEEESP_NS5_IJSC_iEEEEEENS5_IJNS5_IJNS5_IJNSA_ILi16EEESB_EEEiEEENS5_IJNS5_IJNSA_ILi0EEESC_EEENSA_ILi512EEEEEENS5_IJSV_iEEEEEEEEEEESK_S12_NS4_8TiledMMAINS4_8MMA_AtomIJNS4_23SM100_MMA_MXF4_2x1SM_SSISI_SI_fSJ_Li256ELi64ELi32ELNS4_4UMMA5MajorE0ELS17_0ELNS16_7ScaleInE0ELS18_0EEEEEENSM_INS5_IJSC_SC_SC_EEENS5_IJSV_SV_SV_EEEEENS5_IJNS4_10UnderscoreES1E_S1E_EEEEENS5_IJNS4_28SM100_TMA_2SM_LOAD_MULTICASTES1H_EEENS5_IJNS4_14ComposedLayoutINS4_7SwizzleILi3ELi4ELi3EEENS4_18smem_ptr_flag_bitsILi4EEENSM_INS5_IJNSA_ILi8EEESF_EEENS5_IJSF_SC_EEEEEEENSM_INS5_IJNS5_IJNS5_IJSO_SC_EEENS5_IJSN_NSA_ILi2EEEEEEEEESC_NS5_IJS1U_S1U_EEEEEENS5_IJNS5_IJNS5_IJST_SX_EEESW_EEESV_NS5_IJS1U_SX_EEEEEEEEEEEvNS4_8identityES1I_S24_vS25_EENS_8epilogue10collective18CollectiveEpilogueINS27_23Sm100TmaWarpSpecializedILi3ELi2ELi32ELb1ELb0EEEJNS5_IJNSA_ILi128EEESG_SF_EEENS5_IJNSM_IS2C_SC_EENSM_ISN_SC_EEEEENS_10bfloat16_tESL_S2H_SL_NS27_6fusion15FusionCallbacksIS2B_NS2I_17LinearCombinationIS2H_fS2H_fLNS_15FloatRoundStyleE2EEES2D_S2G_JEEENS4_5SM1004TMEM4LOAD26SM100_TMEM_LOAD_32dp32b32xENS4_13SM90_TMA_LOADENS1J_INS1K_ILi2ELi4ELi3EEENS1M_ILi16EEENSM_INS5_IJS1O_SN_EEENS5_IJSN_SC_EEEEEEENS4_39AutoVectorizingCopyWithAssumedAlignmentILi128EEENS4_14SM90_TMA_STOREES2Y_S30_S30_EEEvvEEEEvNT_6ParamsE) ;  /* 0xffffff5c04c47950 */ /* 0x000fea0003c3ffff */
        .weak           $__internal_2_$__cuda_sm10x_tcgen05_guardrail_trap_unallocated_columns_being_dealloced
        .type           $__internal_2_$__cuda_sm10x_tcgen05_guardrail_trap_unallocated_columns_being_dealloced,@function
        .size           $__internal_2_$__cuda_sm10x_tcgen05_guardrail_trap_unallocated_columns_being_dealloced,(.L_x_191 - $__internal_2_$__cuda_sm10x_tcgen05_guardrail_trap_unallocated_columns_being_dealloced)
$__internal_2_$__cuda_sm10x_tcgen05_guardrail_trap_unallocated_columns_being_dealloced:
[----:B------:R-:W-:Y:S05]  /*a0f0*/  BPT.TRAP 0x1 ;  /* 0x000000040000795c */ /* 0x000fea0000300000 */
[----:B------:R-:W-:-:S04]  /*a100*/  HFMA2 R3, -RZ, RZ, 0, 0 ;  /* 0x00000000ff037431 */ /* 0x000fc800000001ff */
[----:B------:R-:W-:Y:S05]  /*a110*/  RET.REL.NODEC R2 `(_ZN7cutlass13device_kernelINS_4gemm6kernel13GemmUniversalIN4cute5tupleIJiiiiEEENS1_10collective13CollectiveMmaINS1_46MainloopSm100TmaUmmaWarpSpecializedBlockScaledILi9ELi2ELi2ENS5_IJNS4_1CILi4EEESB_NSA_ILi1EEEEEEEENS5_IJNSA_ILi256EEENSA_ILi64EEESF_EEENS5_IJNS_12float_e2m1_tENS_13float_ue8m0_tEEEENS5_IJNS5_IJlSC_lEEENS4_6LayoutINS5_IJNS5_IJNS5_IJNSA_ILi32EEESB_EEEiEEESP_NS5_IJSC_iEEEEEENS5_IJNS5_IJNS5_IJNSA_ILi16EEESB_EEEiEEENS5_IJNS5_IJNSA_ILi0EEESC_EEENSA_ILi512EEEEEENS5_IJSV_iEEEEEEEEEEESK_S12_NS4_8TiledMMAINS4_8MMA_AtomIJNS4_23SM100_MMA_MXF4_2x1SM_SSISI_SI_fSJ_Li256ELi64ELi32ELNS4_4UMMA5MajorE0ELS17_0ELNS16_7ScaleInE0ELS18_0EEEEEENSM_INS5_IJSC_SC_SC_EEENS5_IJSV_SV_SV_EEEEENS5_IJNS4_10UnderscoreES1E_S1E_EEEEENS5_IJNS4_28SM100_TMA_2SM_LOAD_MULTICASTES1H_EEENS5_IJNS4_14ComposedLayoutINS4_7SwizzleILi3ELi4ELi3EEENS4_18smem_ptr_flag_bitsILi4EEENSM_INS5_IJNSA_ILi8EEESF_EEENS5_IJSF_SC_EEEEEEENSM_INS5_IJNS5_IJNS5_IJSO_SC_EEENS5_IJSN_NSA_ILi2EEEEEEEEESC_NS5_IJS1U_S1U_EEEEEENS5_IJNS5_IJNS5_IJST_SX_EEESW_EEESV_NS5_IJS1U_SX_EEEEEEEEEEEvNS4_8identityES1I_S24_vS25_EENS_8epilogue10collective18CollectiveEpilogueINS27_23Sm100TmaWarpSpecializedILi3ELi2ELi32ELb1ELb0EEEJNS5_IJNSA_ILi128EEESG_SF_EEENS5_IJNSM_IS2C_SC_EENSM_ISN_SC_EEEEENS_10bfloat16_tESL_S2H_SL_NS27_6fusion15FusionCallbacksIS2B_NS2I_17LinearCombinationIS2H_fS2H_fLNS_15FloatRoundStyleE2EEES2D_S2G_JEEENS4_5SM1004TMEM4LOAD26SM100_TMEM_LOAD_32dp32b32xENS4_13SM90_TMA_LOADENS1J_INS1K_ILi2ELi4ELi3EEENS1M_ILi16EEENSM_INS5_IJS1O_SN_EEENS5_IJSN_SC_EEEEEEENS4_39AutoVectorizingCopyWithAssumedAlignmentILi128EEENS4_14SM90_TMA_STOREES2Y_S30_S30_EEEvvEEEEvNT_6ParamsE) ;  /* 0xffffff5c02b87950 */ /* 0x000fea0003c3ffff */
.L_x_190:
[----:B------:R-:W-:-:S00]  /*a120*/  BRA `(.L_x_190) ;  /* 0xfffffffc00fc7947 */ /* 0x000fc0000383ffff */
[----:B------:R-:W-:-:S00]  /*a130*/  NOP ;  /* 0x0000000000007918 */ /* 0x000fc00000000000 */
        /* <DEDUP_REMOVED lines=12> */
.L_x_191:


//--------------------- .nv.global.init           --------------------------
	.section	.nv.global.init,"aw",@progbits
.nv.global.init:
	.type		$str$29,@object
	.size		$str$29,($str$30 - $str$29)
$str$29:
        /*0000*/ 	.byte	0x28, 0x61, 0x64, 0x64, 0x72, 0x65, 0x73, 0x73, 0x20, 0x26, 0x20, 0x6d, 0x61, 0x73, 0x6b, 0x29
        /*0010*/ 	.byte	0x20, 0x3d, 0x3d, 0x20, 0x30, 0x00
	.type		$str$30,@object
	.size		$str$30,($str$26 - $str$30)
$str$30:
        /*0016*/ 	.byte	0x2f, 0x74, 0x6d, 0x70, 0x2f, 0x63, 0x75, 0x74, 0x6c, 0x61, 0x73, 0x73, 0x5f, 0x73, 0x77, 0x65
        /*0026*/ 	.byte	0x65, 0x70, 0x5f, 0x73, 0x72, 0x63, 0x2f, 0x69, 0x6e, 0x63, 0x6c, 0x75, 0x64, 0x65, 0x2f, 0x63
        /*0036*/ 	.byte	0x75, 0x74, 0x65, 0x2f, 0x70, 0x6f, 0x69, 0x6e, 0x74, 0x65, 0x72, 0x5f, 0x66, 0x6c, 0x61, 0x67
        /*0046*/ 	.byte	0x67, 0x65, 0x64, 0x2e, 0x68, 0x70, 0x70, 0x00
	.type		$str$26,@object
	.size		$str$26,($str$25 - $str$26)
$str$26:
        /*004e*/ 	.byte	0x2f, 0x74, 0x6d, 0x70, 0x2f, 0x63, 0x75, 0x74, 0x6c, 0x61, 0x73, 0x73, 0x5f, 0x73, 0x77, 0x65
        /*005e*/ 	.byte	0x65, 0x70, 0x5f, 0x73, 0x72, 0x63, 0x2f, 0x69, 0x6e, 0x63, 0x6c, 0x75, 0x64, 0x65, 0x2f, 0x63
        /*006e*/ 	.byte	0x75, 0x74, 0x65, 0x2f, 0x61, 0x74, 0x6f, 0x6d, 0x2f, 0x63, 0x6f, 0x70, 0x79, 0x5f, 0x74, 0x72
        /*007e*/ 	.byte	0x61, 0x69, 0x74, 0x73, 0x5f, 0x73, 0x6d, 0x31, 0x30, 0x30, 0x2e, 0x68, 0x70, 0x70, 0x00
	.type		$str$25,@object
	.size		$str$25,(__unnamed_1 - $str$25)
$str$25:
        /*008d*/ 	.byte	0x28, 0x28, 0x75, 0x69, 0x6e, 0x74, 0x33, 0x32, 0x5f, 0x74, 0x28, 0x74, 0x68, 0x72, 0x65, 0x61
        /*009d*/ 	.byte	0x64, 0x49, 0x64, 0x78, 0x2e, 0x78, 0x29, 0x20, 0x2f, 0x20, 0x33, 0x32, 0x29, 0x20, 0x25, 0x20
        /*00ad*/ 	.byte	0x34, 0x29, 0x20, 0x3d, 0x3d, 0x20, 0x28, 0x28, 0x28, 0x74, 0x6d, 0x65, 0x6d, 0x5f, 0x61, 0x64
        /*00bd*/ 	.byte	0x64, 0x72, 0x20, 0x3e, 0x3e, 0x20, 0x31, 0x36, 0x29, 0x20, 0x2f, 0x20, 0x33, 0x32, 0x29, 0x20
        /*00cd*/ 	.byte	0x25, 0x20, 0x34, 0x29, 0x00
	.type		__unnamed_1,@object
	.size		__unnamed_1,(__unnamed_2 - __unnamed_1)
__unnamed_1:
        /*00d2*/ 	.byte	0x61, 0x75, 0x74, 0x6f, 0x20, 0x63, 0x75, 0x74, 0x65, 0x3a, 0x3a, 0x61, 0x73, 0x5f, 0x70, 0x6f
        /* <DEDUP_REMOVED lines=24> */
        /*0262*/ 	.byte	0x34, 0x30, 0x39, 0x36, 0x3e, 0x3e, 0x3e, 0x3e, 0x5d, 0x00
	.type		__unnamed_2,@object
	.size		__unnamed_2,(.L_2 - __unnamed_2)
__unnamed_2:
        /* <DEDUP_REMOVED lines=42> */
        /*050c*/ 	.byte	0x3e, 0x3e, 0x5d, 0x00
.L_2:


//--------------------- .nv.shared._ZN7cutlass13device_kernelINS_4gemm6kernel13GemmUniversalIN4cute5tupleIJiiiiEEENS1_10collective13CollectiveMmaINS1_46MainloopSm100TmaUmmaWarpSpecializedBlockScaledILi9ELi2ELi2ENS5_IJNS4_1CILi4EEESB_NSA_ILi1EEEEEEEENS5_IJNSA_ILi256EEENSA_ILi64EEESF_EEENS5_IJNS_12float_e2m1_tENS_13float_ue8m0_tEEEENS5_IJNS5_IJlSC_lEEENS4_6LayoutINS5_IJNS5_IJNS5_IJNSA_ILi32EEESB_EEEiEEESP_NS5_IJSC_iEEEEEENS5_IJNS5_IJNS5_IJNSA_ILi16EEESB_EEEiEEENS5_IJNS5_IJNSA_ILi0EEESC_EEENSA_ILi512EEEEEENS5_IJSV_iEEEEEEEEEEESK_S12_NS4_8TiledMMAINS4_8MMA_AtomIJNS4_23SM100_MMA_MXF4_2x1SM_SSISI_SI_fSJ_Li256ELi64ELi32ELNS4_4UMMA5MajorE0ELS17_0ELNS16_7ScaleInE0ELS18_0EEEEEENSM_INS5_IJSC_SC_SC_EEENS5_IJSV_SV_SV_EEEEENS5_IJNS4_10UnderscoreES1E_S1E_EEEEENS5_IJNS4_28SM100_TMA_2SM_LOAD_MULTICASTES1H_EEENS5_IJNS4_14ComposedLayoutINS4_7SwizzleILi3ELi4ELi3EEENS4_18smem_ptr_flag_bitsILi4EEENSM_INS5_IJNSA_ILi8EEESF_EEENS5_IJSF_SC_EEEEEEENSM_INS5_IJNS5_IJNS5_IJSO_SC_EEENS5_IJSN_NSA_ILi2EEEEEEEEESC_NS5_IJS1U_S1U_EEEEEENS5_IJNS5_IJNS5_IJST_SX_EEESW_EEESV_NS5_IJS1U_SX_EEEEEEEEEEEvNS4_8identityES1I_S24_vS25_EENS_8epilogue10collective18CollectiveEpilogueINS27_23Sm100TmaWarpSpecializedILi3ELi2ELi32ELb1ELb0EEEJNS5_IJNSA_ILi128EEESG_SF_EEENS5_IJNSM_IS2C_SC_EENSM_ISN_SC_EEEEENS_10bfloat16_tESL_S2H_SL_NS27_6fusion15FusionCallbacksIS2B_NS2I_17LinearCombinationIS2H_fS2H_fLNS_15FloatRoundStyleE2EEES2D_S2G_JEEENS4_5SM1004TMEM4LOAD26SM100_TMEM_LOAD_32dp32b32xENS4_13SM90_TMA_LOADENS1J_INS1K_ILi2ELi4ELi3EEENS1M_ILi16EEENSM_INS5_IJS1O_SN_EEENS5_IJSN_SC_EEEEEEENS4_39AutoVectorizingCopyWithAssumedAlignmentILi128EEENS4_14SM90_TMA_STOREES2Y_S30_S30_EEEvvEEEEvNT_6ParamsE --------------------------
	.section	.nv.shared._ZN7cutlass13device_kernelINS_4gemm6kernel13GemmUniversalIN4cute5tupleIJiiiiEEENS1_10collective13CollectiveMmaINS1_46MainloopSm100TmaUmmaWarpSpecializedBlockScaledILi9ELi2ELi2ENS5_IJNS4_1CILi4EEESB_NSA_ILi1EEEEEEEENS5_IJNSA_ILi256EEENSA_ILi64EEESF_EEENS5_IJNS_12float_e2m1_tENS_13float_ue8m0_tEEEENS5_IJNS5_IJlSC_lEEENS4_6LayoutINS5_IJNS5_IJNS5_IJNSA_ILi32EEESB_EEEiEEESP_NS5_IJSC_iEEEEEENS5_IJNS5_IJNS5_IJNSA_ILi16EEESB_EEEiEEENS5_IJNS5_IJNSA_ILi0EEESC_EEENSA_ILi512EEEEEENS5_IJSV_iEEEEEEEEEEESK_S12_NS4_8TiledMMAINS4_8MMA_AtomIJNS4_23SM100_MMA_MXF4_2x1SM_SSISI_SI_fSJ_Li256ELi64ELi32ELNS4_4UMMA5MajorE0ELS17_0ELNS16_7ScaleInE0ELS18_0EEEEEENSM_INS5_IJSC_SC_SC_EEENS5_IJSV_SV_SV_EEEEENS5_IJNS4_10UnderscoreES1E_S1E_EEEEENS5_IJNS4_28SM100_TMA_2SM_LOAD_MULTICASTES1H_EEENS5_IJNS4_14ComposedLayoutINS4_7SwizzleILi3ELi4ELi3EEENS4_18smem_ptr_flag_bitsILi4EEENSM_INS5_IJNSA_ILi8EEESF_EEENS5_IJSF_SC_EEEEEEENSM_INS5_IJNS5_IJNS5_IJSO_SC_EEENS5_IJSN_NSA_ILi2EEEEEEEEESC_NS5_IJS1U_S1U_EEEEEENS5_IJNS5_IJNS5_IJST_SX_EEESW_EEESV_NS5_IJS1U_SX_EEEEEEEEEEEvNS4_8identityES1I_S24_vS25_EENS_8epilogue10collective18CollectiveEpilogueINS27_23Sm100TmaWarpSpecializedILi3ELi2ELi32ELb1ELb0EEEJNS5_IJNSA_ILi128EEESG_SF_EEENS5_IJNSM_IS2C_SC_EENSM_ISN_SC_EEEEENS_10bfloat16_tESL_S2H_SL_NS27_6fusion15FusionCallbacksIS2B_NS2I_17LinearCombinationIS2H_fS2H_fLNS_15FloatRoundStyleE2EEES2D_S2G_JEEENS4_5SM1004TMEM4LOAD26SM100_TMEM_LOAD_32dp32b32xENS4_13SM90_TMA_LOADENS1J_INS1K_ILi2ELi4ELi3EEENS1M_ILi16EEENSM_INS5_IJS1O_SN_EEENS5_IJSN_SC_EEEEEEENS4_39AutoVectorizingCopyWithAssumedAlignmentILi128EEENS4_14SM90_TMA_STOREES2Y_S30_S30_EEEvvEEEEvNT_6ParamsE,"aw",@nobits
	.sectionflags	@""
	.align	16
	.zero		1024


//--------------------- .nv.shared.reserved.0     --------------------------
	.section	.nv.shared.reserved.0,"aw",@nobits
	.weak		__nv_reservedSMEM_offset_0_alias
	.size		__nv_reservedSMEM_offset_0_alias, 0, 64
	.other		__nv_reservedSMEM_offset_0_alias,@"STO_CUDA_RESERVED_SHARED STV_DEFAULT"
__nv_reservedSMEM_offset_0_alias:
	.zero		0
.nv.shared.reserved.0:
	.zero		64
	.weak		__nv_reservedSMEM_tcgen05_partition
	.type		__nv_reservedSMEM_tcgen05_partition,@object
	.size		__nv_reservedSMEM_tcgen05_partition,(.L_0 - __nv_reservedSMEM_tcgen05_partition)
__nv_reservedSMEM_tcgen05_partition:
	.zero		32
.L_0:


//--------------------- .nv.global                --------------------------
	.section	.nv.global,"aw",@nobits
.nv.global:
	.type		_ZN40_INTERNAL_f695c151_4_k_cu_06371553_332594cute1_E,@object
	.size		_ZN40_INTERNAL_f695c151_4_k_cu_06371553_332594cute1_E,(_ZN40_INTERNAL_f695c151_4_k_cu_06371553_332594cuda3std3__45__cpo6cbeginE - _ZN40_INTERNAL_f695c151_4_k_cu_06371553_332594cute1_E)
_ZN40_INTERNAL_f695c151_4_k_cu_06371553_332594cute1_E:
	.zero		1
	.type		_ZN40_INTERNAL_f695c151_4_k_cu_06371553_332594cuda3std3__45__cpo6cbeginE,@object
	.size		_ZN40_INTERNAL_f695c151_4_k_cu_06371553_332594cuda3std3__45__cpo6cbeginE,(_ZN40_INTERNAL_f695c151_4_k_cu_06371553_332594cuda3std3__48in_placeE - _ZN40_INTERNAL_f695c151_4_k_cu_06371553_332594cuda3std3__45__cpo6cbeginE)
_ZN40_INTERNAL_f695c151_4_k_cu_06371553_332594cuda3std3__45__cpo6cbeginE:
	.zero		1
	.type		_ZN40_INTERNAL_f695c151_4_k_cu_06371553_332594cuda3std3__48in_placeE,@object
	.size		_ZN40_INTERNAL_f695c151_4_k_cu_06371553_332594cuda3std3__48in_placeE,(_ZN40_INTERNAL_f695c151_4_k_cu_06371553_332594cuda3std6ranges3__45__cpo9iter_moveE - _ZN40_INTERNAL_f695c151_4_k_cu_06371553_332594cuda3std3__48in_placeE)
_ZN40_INTERNAL_f695c151_4_k_cu_06371553_332594cuda3std3__48in_placeE:
	.zero		1
	.type		_ZN40_INTERNAL_f695c151_4_k_cu_06371553_332594cuda3std6ranges3__45__cpo9iter_moveE,@object
	.size		_ZN40_INTERNAL_f695c151_4_k_cu_06371553_332594cuda3std6ranges3__45__cpo9iter_moveE,(_ZN40_INTERNAL_f695c151_4_k_cu_06371553_332594cuda3std3__45__cpo5beginE - _ZN40_INTERNAL_f695c151_4_k_cu_06371553_332594cuda3std6ranges3__45__cpo9iter_moveE)
_ZN40_INTERNAL_f695c151_4_k_cu_06371553_332594cuda3std6ranges3__45__cpo9iter_moveE:
	.zero		1
	.type		_ZN40_INTERNAL_f695c151_4_k_cu_06371553_332594cuda3std3__45__cpo5beginE,@object
	.size		_ZN40_INTERNAL_f695c151_4_k_cu_06371553_332594cuda3std3__45__cpo5beginE,(_ZN40_INTERNAL_f695c151_4_k_cu_06371553_332594cuda3std3__442_GLOBAL__N__f695c151_4_k_cu_06371553_332596ignoreE - _ZN40_INTERNAL_f695c151_4_k_cu_06371553_332594cuda3std3__45__cpo5beginE)
_ZN40_INTERNAL_f695c151_4_k_cu_06371553_332594cuda3std3__45__cpo5beginE:
	.zero		1
	.type		_ZN40_INTERNAL_f695c151_4_k_cu_06371553_332594cuda3std3__442_GLOBAL__N__f695c151_4_k_cu_06371553_332596ignoreE,@object
	.size		_ZN40_INTERNAL_f695c151_4_k_cu_06371553_332594cuda3std3__442_GLOBAL__N__f695c151_4_k_cu_06371553_332596ignoreE,(_ZN40_INTERNAL_f695c151_4_k_cu_06371553_332594cute7productE - _ZN40_INTERNAL_f695c151_4_k_cu_06371553_332594cuda3std3__442_GLOBAL__N__f695c151_4_k_cu_06371553_332596ignoreE)
_ZN40_INTERNAL_f695c151_4_k_cu_06371553_332594cuda3std3__442_GLOBAL__N__f695c151_4_k_cu_06371553_332596ignoreE:
	.zero		1
	.type		_ZN40_INTERNAL_f695c151_4_k_cu_06371553_332594cute7productE,@object
	.size		_ZN40_INTERNAL_f695c151_4_k_cu_06371553_332594cute7productE,(_ZN40_INTERNAL_f695c151_4_k_cu_06371553_332594cuda3std3__45__cpo3endE - _ZN40_INTERNAL_f695c151_4_k_cu_06371553_332594cute7productE)
_ZN40_INTERNAL_f695c151_4_k_cu_06371553_332594cute7productE:
	.zero		1
	.type		_ZN40_INTERNAL_f695c151_4_k_cu_06371553_332594cuda3std3__45__cpo3endE,@object
	.size		_ZN40_INTERNAL_f695c151_4_k_cu_06371553_332594cuda3std3__45__cpo3endE,(_ZN40_INTERNAL_f695c151_4_k_cu_06371553_332594cuda3std3__419piecewise_constructE - _ZN40_INTERNAL_f695c151_4_k_cu_06371553_332594cuda3std3__45__cpo3endE)
_ZN40_INTERNAL_f695c151_4_k_cu_06371553_332594cuda3std3__45__cpo3endE:
	.zero		1
	.type		_ZN40_INTERNAL_f695c151_4_k_cu_06371553_332594cuda3std3__419piecewise_constructE,@object
	.size		_ZN40_INTERNAL_f695c151_4_k_cu_06371553_332594cuda3std3__419piecewise_constructE,(_ZN40_INTERNAL_f695c151_4_k_cu_06371553_332594cuda3std3__45__cpo4cendE - _ZN40_INTERNAL_f695c151_4_k_cu_06371553_332594cuda3std3__419piecewise_constructE)
_ZN40_INTERNAL_f695c151_4_k_cu_06371553_332594cuda3std3__419piecewise_constructE:
	.zero		1
	.type		_ZN40_INTERNAL_f695c151_4_k_cu_06371553_332594cuda3std3__45__cpo4cendE,@object
	.size		_ZN40_INTERNAL_f695c151_4_k_cu_06371553_332594cuda3std3__45__cpo4cendE,(_ZN40_INTERNAL_f695c151_4_k_cu_06371553_332594cuda3std6ranges3__45__cpo4swapE - _ZN40_INTERNAL_f695c151_4_k_cu_06371553_332594cuda3std3__45__cpo4cendE)
_ZN40_INTERNAL_f695c151_4_k_cu_06371553_332594cuda3std3__45__cpo4cendE:
	.zero		1
	.type		_ZN40_INTERNAL_f695c151_4_k_cu_06371553_332594cuda3std6ranges3__45__cpo4swapE,@object
	.size		_ZN40_INTERNAL_f695c151_4_k_cu_06371553_332594cuda3std6ranges3__45__cpo4swapE,(.L_10 - _ZN40_INTERNAL_f695c151_4_k_cu_06371553_332594cuda3std6ranges3__45__cpo4swapE)
_ZN40_INTERNAL_f695c151_4_k_cu_06371553_332594cuda3std6ranges3__45__cpo4swapE:
	.zero		1
.L_10:


//--------------------- .nv.constant0._ZN7cutlass13device_kernelINS_4gemm6kernel13GemmUniversalIN4cute5tupleIJiiiiEEENS1_10collective13CollectiveMmaINS1_46MainloopSm100TmaUmmaWarpSpecializedBlockScaledILi9ELi2ELi2ENS5_IJNS4_1CILi4EEESB_NSA_ILi1EEEEEEEENS5_IJNSA_ILi256EEENSA_ILi64EEESF_EEENS5_IJNS_12float_e2m1_tENS_13float_ue8m0_tEEEENS5_IJNS5_IJlSC_lEEENS4_6LayoutINS5_IJNS5_IJNS5_IJNSA_ILi32EEESB_EEEiEEESP_NS5_IJSC_iEEEEEENS5_IJNS5_IJNS5_IJNSA_ILi16EEESB_EEEiEEENS5_IJNS5_IJNSA_ILi0EEESC_EEENSA_ILi512EEEEEENS5_IJSV_iEEEEEEEEEEESK_S12_NS4_8TiledMMAINS4_8MMA_AtomIJNS4_23SM100_MMA_MXF4_2x1SM_SSISI_SI_fSJ_Li256ELi64ELi32ELNS4_4UMMA5MajorE0ELS17_0ELNS16_7ScaleInE0ELS18_0EEEEEENSM_INS5_IJSC_SC_SC_EEENS5_IJSV_SV_SV_EEEEENS5_IJNS4_10UnderscoreES1E_S1E_EEEEENS5_IJNS4_28SM100_TMA_2SM_LOAD_MULTICASTES1H_EEENS5_IJNS4_14ComposedLayoutINS4_7SwizzleILi3ELi4ELi3EEENS4_18smem_ptr_flag_bitsILi4EEENSM_INS5_IJNSA_ILi8EEESF_EEENS5_IJSF_SC_EEEEEEENSM_INS5_IJNS5_IJNS5_IJSO_SC_EEENS5_IJSN_NSA_ILi2EEEEEEEEESC_NS5_IJS1U_S1U_EEEEEENS5_IJNS5_IJNS5_IJST_SX_EEESW_EEESV_NS5_IJS1U_SX_EEEEEEEEEEEvNS4_8identityES1I_S24_vS25_EENS_8epilogue10collective18CollectiveEpilogueINS27_23Sm100TmaWarpSpecializedILi3ELi2ELi32ELb1ELb0EEEJNS5_IJNSA_ILi128EEESG_SF_EEENS5_IJNSM_IS2C_SC_EENSM_ISN_SC_EEEEENS_10bfloat16_tESL_S2H_SL_NS27_6fusion15FusionCallbacksIS2B_NS2I_17LinearCombinationIS2H_fS2H_fLNS_15FloatRoundStyleE2EEES2D_S2G_JEEENS4_5SM1004TMEM4LOAD26SM100_TMEM_LOAD_32dp32b32xENS4_13SM90_TMA_LOADENS1J_INS1K_ILi2ELi4ELi3EEENS1M_ILi16EEENSM_INS5_IJS1O_SN_EEENS5_IJSN_SC_EEEEEEENS4_39AutoVectorizingCopyWithAssumedAlignmentILi128EEENS4_14SM90_TMA_STOREES2Y_S30_S30_EEEvvEEEEvNT_6ParamsE --------------------------
	.section	.nv.constant0._ZN7cutlass13device_kernelINS_4gemm6kernel13GemmUniversalIN4cute5tupleIJiiiiEEENS1_10collective13CollectiveMmaINS1_46MainloopSm100TmaUmmaWarpSpecializedBlockScaledILi9ELi2ELi2ENS5_IJNS4_1CILi4EEESB_NSA_ILi1EEEEEEEENS5_IJNSA_ILi256EEENSA_ILi64EEESF_EEENS5_IJNS_12float_e2m1_tENS_13float_ue8m0_tEEEENS5_IJNS5_IJlSC_lEEENS4_6LayoutINS5_IJNS5_IJNS5_IJNSA_ILi32EEESB_EEEiEEESP_NS5_IJSC_iEEEEEENS5_IJNS5_IJNS5_IJNSA_ILi16EEESB_EEEiEEENS5_IJNS5_IJNSA_ILi0EEESC_EEENSA_ILi512EEEEEENS5_IJSV_iEEEEEEEEEEESK_S12_NS4_8TiledMMAINS4_8MMA_AtomIJNS4_23SM100_MMA_MXF4_2x1SM_SSISI_SI_fSJ_Li256ELi64ELi32ELNS4_4UMMA5MajorE0ELS17_0ELNS16_7ScaleInE0ELS18_0EEEEEENSM_INS5_IJSC_SC_SC_EEENS5_IJSV_SV_SV_EEEEENS5_IJNS4_10UnderscoreES1E_S1E_EEEEENS5_IJNS4_28SM100_TMA_2SM_LOAD_MULTICASTES1H_EEENS5_IJNS4_14ComposedLayoutINS4_7SwizzleILi3ELi4ELi3EEENS4_18smem_ptr_flag_bitsILi4EEENSM_INS5_IJNSA_ILi8EEESF_EEENS5_IJSF_SC_EEEEEEENSM_INS5_IJNS5_IJNS5_IJSO_SC_EEENS5_IJSN_NSA_ILi2EEEEEEEEESC_NS5_IJS1U_S1U_EEEEEENS5_IJNS5_IJNS5_IJST_SX_EEESW_EEESV_NS5_IJS1U_SX_EEEEEEEEEEEvNS4_8identityES1I_S24_vS25_EENS_8epilogue10collective18CollectiveEpilogueINS27_23Sm100TmaWarpSpecializedILi3ELi2ELi32ELb1ELb0EEEJNS5_IJNSA_ILi128EEESG_SF_EEENS5_IJNSM_IS2C_SC_EENSM_ISN_SC_EEEEENS_10bfloat16_tESL_S2H_SL_NS27_6fusion15FusionCallbacksIS2B_NS2I_17LinearCombinationIS2H_fS2H_fLNS_15FloatRoundStyleE2EEES2D_S2G_JEEENS4_5SM1004TMEM4LOAD26SM100_TMEM_LOAD_32dp32b32xENS4_13SM90_TMA_LOADENS1J_INS1K_ILi2ELi4ELi3EEENS1M_ILi16EEENSM_INS5_IJS1O_SN_EEENS5_IJSN_SC_EEEEEEENS4_39AutoVectorizingCopyWithAssumedAlignmentILi128EEENS4_14SM90_TMA_STOREES2Y_S30_S30_EEEvvEEEEvNT_6ParamsE,"a",@progbits
	.sectionflags	@""
	.align	4
.nv.constant0._ZN7cutlass13device_kernelINS_4gemm6kernel13GemmUniversalIN4cute5tupleIJiiiiEEENS1_10collective13CollectiveMmaINS1_46MainloopSm100TmaUmmaWarpSpecializedBlockScaledILi9ELi2ELi2ENS5_IJNS4_1CILi4EEESB_NSA_ILi1EEEEEEEENS5_IJNSA_ILi256EEENSA_ILi64EEESF_EEENS5_IJNS_12float_e2m1_tENS_13float_ue8m0_tEEEENS5_IJNS5_IJlSC_lEEENS4_6LayoutINS5_IJNS5_IJNS5_IJNSA_ILi32EEESB_EEEiEEESP_NS5_IJSC_iEEEEEENS5_IJNS5_IJNS5_IJNSA_ILi16EEESB_EEEiEEENS5_IJNS5_IJNSA_ILi0EEESC_EEENSA_ILi512EEEEEENS5_IJSV_iEEEEEEEEEEESK_S12_NS4_8TiledMMAINS4_8MMA_AtomIJNS4_23SM100_MMA_MXF4_2x1SM_SSISI_SI_fSJ_Li256ELi64ELi32ELNS4_4UMMA5MajorE0ELS17_0ELNS16_7ScaleInE0ELS18_0EEEEEENSM_INS5_IJSC_SC_SC_EEENS5_IJSV_SV_SV_EEEEENS5_IJNS4_10UnderscoreES1E_S1E_EEEEENS5_IJNS4_28SM100_TMA_2SM_LOAD_MULTICASTES1H_EEENS5_IJNS4_14ComposedLayoutINS4_7SwizzleILi3ELi4ELi3EEENS4_18smem_ptr_flag_bitsILi4EEENSM_INS5_IJNSA_ILi8EEESF_EEENS5_IJSF_SC_EEEEEEENSM_INS5_IJNS5_IJNS5_IJSO_SC_EEENS5_IJSN_NSA_ILi2EEEEEEEEESC_NS5_IJS1U_S1U_EEEEEENS5_IJNS5_IJNS5_IJST_SX_EEESW_EEESV_NS5_IJS1U_SX_EEEEEEEEEEEvNS4_8identityES1I_S24_vS25_EENS_8epilogue10collective18CollectiveEpilogueINS27_23Sm100TmaWarpSpecializedILi3ELi2ELi32ELb1ELb0EEEJNS5_IJNSA_ILi128EEESG_SF_EEENS5_IJNSM_IS2C_SC_EENSM_ISN_SC_EEEEENS_10bfloat16_tESL_S2H_SL_NS27_6fusion15FusionCallbacksIS2B_NS2I_17LinearCombinationIS2H_fS2H_fLNS_15FloatRoundStyleE2EEES2D_S2G_JEEENS4_5SM1004TMEM4LOAD26SM100_TMEM_LOAD_32dp32b32xENS4_13SM90_TMA_LOADENS1J_INS1K_ILi2ELi4ELi3EEENS1M_ILi16EEENSM_INS5_IJS1O_SN_EEENS5_IJSN_SC_EEEEEEENS4_39AutoVectorizingCopyWithAssumedAlignmentILi128EEENS4_14SM90_TMA_STOREES2Y_S30_S30_EEEvvEEEEvNT_6ParamsE:
	.zero		3968


//--------------------- SYMBOLS --------------------------

	.type		.nv.reservedSmem.offset0,@object
	.size		.nv.reservedSmem.offset0,0x4
	.type		.nv.reservedSmem.cap,@object
	.size		.nv.reservedSmem.cap,0x4
	.type		__assertfail,@function
